//
// Generated by NVIDIA NVVM Compiler
//
// Compiler Build ID: CL-36424714
// Cuda compilation tools, release 13.0, V13.0.88
// Based on NVVM 20.0.0
//

.version 9.0
.target sm_100
.address_size 64

	// .globl	_Z7kernel0lPlS_

.visible .entry _Z7kernel0lPlS_(
	.param .u64 _Z7kernel0lPlS__param_0,
	.param .u64 .ptr .align 1 _Z7kernel0lPlS__param_1,
	.param .u64 .ptr .align 1 _Z7kernel0lPlS__param_2
)
{
	.reg .pred 	%p<25>;
	.reg .b32 	%r<6>;
	.reg .b64 	%rd<243>;

	ld.param.u64 	%rd45, [_Z7kernel0lPlS__param_0];
	ld.param.u64 	%rd46, [_Z7kernel0lPlS__param_1];
	ld.param.u64 	%rd47, [_Z7kernel0lPlS__param_2];
	cvta.to.global.u64 	%rd1, %rd47;
	cvta.to.global.u64 	%rd2, %rd46;
	mov.u32 	%r1, %ctaid.x;
	mov.u32 	%r2, %ntid.x;
	mov.u32 	%r3, %tid.x;
	mad.lo.s32 	%r4, %r1, %r2, %r3;
	cvt.u64.u32 	%rd3, %r4;
	setp.le.s64 	%p1, %rd45, %rd3;
	setp.lt.s64 	%p2, %rd45, 1;
	or.pred  	%p3, %p1, %p2;
	@%p3 bra 	$L__BB0_13;
	mul.lo.s64 	%rd4, %rd45, %rd3;
	and.b64  	%rd5, %rd45, 15;
	setp.lt.u64 	%p4, %rd45, 16;
	mov.b64 	%rd232, 0;
	@%p4 bra 	$L__BB0_4;
	and.b64  	%rd232, %rd45, 9223372036854775792;
	mov.b64 	%rd230, 0;
$L__BB0_3:
	.pragma "nounroll";
	add.s64 	%rd50, %rd230, %rd4;
	shl.b64 	%rd51, %rd50, 3;
	add.s64 	%rd52, %rd2, %rd51;
	ld.global.u64 	%rd53, [%rd52];
	add.s64 	%rd54, %rd53, 7;
	st.global.u64 	[%rd52], %rd54;
	ld.global.u64 	%rd55, [%rd52+8];
	add.s64 	%rd56, %rd55, 7;
	st.global.u64 	[%rd52+8], %rd56;
	ld.global.u64 	%rd57, [%rd52+16];
	add.s64 	%rd58, %rd57, 7;
	st.global.u64 	[%rd52+16], %rd58;
	ld.global.u64 	%rd59, [%rd52+24];
	add.s64 	%rd60, %rd59, 7;
	st.global.u64 	[%rd52+24], %rd60;
	ld.global.u64 	%rd61, [%rd52+32];
	add.s64 	%rd62, %rd61, 7;
	st.global.u64 	[%rd52+32], %rd62;
	ld.global.u64 	%rd63, [%rd52+40];
	add.s64 	%rd64, %rd63, 7;
	st.global.u64 	[%rd52+40], %rd64;
	ld.global.u64 	%rd65, [%rd52+48];
	add.s64 	%rd66, %rd65, 7;
	st.global.u64 	[%rd52+48], %rd66;
	ld.global.u64 	%rd67, [%rd52+56];
	add.s64 	%rd68, %rd67, 7;
	st.global.u64 	[%rd52+56], %rd68;
	ld.global.u64 	%rd69, [%rd52+64];
	add.s64 	%rd70, %rd69, 7;
	st.global.u64 	[%rd52+64], %rd70;
	ld.global.u64 	%rd71, [%rd52+72];
	add.s64 	%rd72, %rd71, 7;
	st.global.u64 	[%rd52+72], %rd72;
	ld.global.u64 	%rd73, [%rd52+80];
	add.s64 	%rd74, %rd73, 7;
	st.global.u64 	[%rd52+80], %rd74;
	ld.global.u64 	%rd75, [%rd52+88];
	add.s64 	%rd76, %rd75, 7;
	st.global.u64 	[%rd52+88], %rd76;
	ld.global.u64 	%rd77, [%rd52+96];
	add.s64 	%rd78, %rd77, 7;
	st.global.u64 	[%rd52+96], %rd78;
	ld.global.u64 	%rd79, [%rd52+104];
	add.s64 	%rd80, %rd79, 7;
	st.global.u64 	[%rd52+104], %rd80;
	ld.global.u64 	%rd81, [%rd52+112];
	add.s64 	%rd82, %rd81, 7;
	st.global.u64 	[%rd52+112], %rd82;
	ld.global.u64 	%rd83, [%rd52+120];
	add.s64 	%rd84, %rd83, 7;
	st.global.u64 	[%rd52+120], %rd84;
	add.s64 	%rd230, %rd230, 16;
	setp.ne.s64 	%p5, %rd230, %rd232;
	@%p5 bra 	$L__BB0_3;
$L__BB0_4:
	setp.eq.s64 	%p6, %rd5, 0;
	@%p6 bra 	$L__BB0_13;
	and.b64  	%rd10, %rd45, 7;
	setp.lt.u64 	%p7, %rd5, 8;
	@%p7 bra 	$L__BB0_7;
	add.s64 	%rd85, %rd232, %rd4;
	shl.b64 	%rd86, %rd85, 3;
	add.s64 	%rd87, %rd2, %rd86;
	ld.global.u64 	%rd88, [%rd87];
	add.s64 	%rd89, %rd88, 7;
	st.global.u64 	[%rd87], %rd89;
	ld.global.u64 	%rd90, [%rd87+8];
	add.s64 	%rd91, %rd90, 7;
	st.global.u64 	[%rd87+8], %rd91;
	ld.global.u64 	%rd92, [%rd87+16];
	add.s64 	%rd93, %rd92, 7;
	st.global.u64 	[%rd87+16], %rd93;
	ld.global.u64 	%rd94, [%rd87+24];
	add.s64 	%rd95, %rd94, 7;
	st.global.u64 	[%rd87+24], %rd95;
	ld.global.u64 	%rd96, [%rd87+32];
	add.s64 	%rd97, %rd96, 7;
	st.global.u64 	[%rd87+32], %rd97;
	ld.global.u64 	%rd98, [%rd87+40];
	add.s64 	%rd99, %rd98, 7;
	st.global.u64 	[%rd87+40], %rd99;
	ld.global.u64 	%rd100, [%rd87+48];
	add.s64 	%rd101, %rd100, 7;
	st.global.u64 	[%rd87+48], %rd101;
	ld.global.u64 	%rd102, [%rd87+56];
	add.s64 	%rd103, %rd102, 7;
	st.global.u64 	[%rd87+56], %rd103;
	add.s64 	%rd232, %rd232, 8;
$L__BB0_7:
	setp.eq.s64 	%p8, %rd10, 0;
	@%p8 bra 	$L__BB0_13;
	and.b64  	%rd13, %rd45, 3;
	setp.lt.u64 	%p9, %rd10, 4;
	@%p9 bra 	$L__BB0_10;
	add.s64 	%rd104, %rd232, %rd4;
	shl.b64 	%rd105, %rd104, 3;
	add.s64 	%rd106, %rd2, %rd105;
	ld.global.u64 	%rd107, [%rd106];
	add.s64 	%rd108, %rd107, 7;
	st.global.u64 	[%rd106], %rd108;
	ld.global.u64 	%rd109, [%rd106+8];
	add.s64 	%rd110, %rd109, 7;
	st.global.u64 	[%rd106+8], %rd110;
	ld.global.u64 	%rd111, [%rd106+16];
	add.s64 	%rd112, %rd111, 7;
	st.global.u64 	[%rd106+16], %rd112;
	ld.global.u64 	%rd113, [%rd106+24];
	add.s64 	%rd114, %rd113, 7;
	st.global.u64 	[%rd106+24], %rd114;
	add.s64 	%rd232, %rd232, 4;
$L__BB0_10:
	setp.eq.s64 	%p10, %rd13, 0;
	@%p10 bra 	$L__BB0_13;
	mov.b64 	%rd235, 0;
$L__BB0_12:
	.pragma "nounroll";
	add.s64 	%rd116, %rd232, %rd4;
	shl.b64 	%rd117, %rd116, 3;
	add.s64 	%rd118, %rd2, %rd117;
	ld.global.u64 	%rd119, [%rd118];
	add.s64 	%rd120, %rd119, 7;
	st.global.u64 	[%rd118], %rd120;
	add.s64 	%rd232, %rd232, 1;
	add.s64 	%rd235, %rd235, 1;
	setp.ne.s64 	%p11, %rd235, %rd13;
	@%p11 bra 	$L__BB0_12;
$L__BB0_13:
	setp.lt.s64 	%p12, %rd45, 1;
	cvt.u32.u64 	%r5, %rd3;
	bar.sync 	0;
	setp.ne.s32 	%p13, %r5, 0;
	or.pred  	%p14, %p13, %p12;
	@%p14 bra 	$L__BB0_29;
	and.b64  	%rd20, %rd45, 15;
	add.s64 	%rd21, %rd20, -1;
	and.b64  	%rd22, %rd45, 7;
	add.s64 	%rd23, %rd22, -1;
	and.b64  	%rd24, %rd45, 9223372036854775792;
	and.b64  	%rd25, %rd45, 3;
	shl.b64 	%rd26, %rd45, 3;
	add.s64 	%rd27, %rd1, 64;
	mov.b64 	%rd236, 0;
$L__BB0_15:
	setp.lt.u64 	%p15, %rd45, 16;
	mul.lo.s64 	%rd29, %rd236, %rd45;
	mov.b64 	%rd241, 0;
	@%p15 bra 	$L__BB0_18;
	mad.lo.s64 	%rd123, %rd26, %rd236, %rd2;
	add.s64 	%rd238, %rd123, 64;
	mov.u64 	%rd237, %rd27;
	mov.u64 	%rd239, %rd24;
$L__BB0_17:
	.pragma "nounroll";
	ld.global.u64 	%rd124, [%rd238+-64];
	ld.global.u64 	%rd125, [%rd237+-64];
	add.s64 	%rd126, %rd125, %rd124;
	st.global.u64 	[%rd237+-64], %rd126;
	ld.global.u64 	%rd127, [%rd238+-56];
	ld.global.u64 	%rd128, [%rd237+-56];
	add.s64 	%rd129, %rd128, %rd127;
	st.global.u64 	[%rd237+-56], %rd129;
	ld.global.u64 	%rd130, [%rd238+-48];
	ld.global.u64 	%rd131, [%rd237+-48];
	add.s64 	%rd132, %rd131, %rd130;
	st.global.u64 	[%rd237+-48], %rd132;
	ld.global.u64 	%rd133, [%rd238+-40];
	ld.global.u64 	%rd134, [%rd237+-40];
	add.s64 	%rd135, %rd134, %rd133;
	st.global.u64 	[%rd237+-40], %rd135;
	ld.global.u64 	%rd136, [%rd238+-32];
	ld.global.u64 	%rd137, [%rd237+-32];
	add.s64 	%rd138, %rd137, %rd136;
	st.global.u64 	[%rd237+-32], %rd138;
	ld.global.u64 	%rd139, [%rd238+-24];
	ld.global.u64 	%rd140, [%rd237+-24];
	add.s64 	%rd141, %rd140, %rd139;
	st.global.u64 	[%rd237+-24], %rd141;
	ld.global.u64 	%rd142, [%rd238+-16];
	ld.global.u64 	%rd143, [%rd237+-16];
	add.s64 	%rd144, %rd143, %rd142;
	st.global.u64 	[%rd237+-16], %rd144;
	ld.global.u64 	%rd145, [%rd238+-8];
	ld.global.u64 	%rd146, [%rd237+-8];
	add.s64 	%rd147, %rd146, %rd145;
	st.global.u64 	[%rd237+-8], %rd147;
	ld.global.u64 	%rd148, [%rd238];
	ld.global.u64 	%rd149, [%rd237];
	add.s64 	%rd150, %rd149, %rd148;
	st.global.u64 	[%rd237], %rd150;
	ld.global.u64 	%rd151, [%rd238+8];
	ld.global.u64 	%rd152, [%rd237+8];
	add.s64 	%rd153, %rd152, %rd151;
	st.global.u64 	[%rd237+8], %rd153;
	ld.global.u64 	%rd154, [%rd238+16];
	ld.global.u64 	%rd155, [%rd237+16];
	add.s64 	%rd156, %rd155, %rd154;
	st.global.u64 	[%rd237+16], %rd156;
	ld.global.u64 	%rd157, [%rd238+24];
	ld.global.u64 	%rd158, [%rd237+24];
	add.s64 	%rd159, %rd158, %rd157;
	st.global.u64 	[%rd237+24], %rd159;
	ld.global.u64 	%rd160, [%rd238+32];
	ld.global.u64 	%rd161, [%rd237+32];
	add.s64 	%rd162, %rd161, %rd160;
	st.global.u64 	[%rd237+32], %rd162;
	ld.global.u64 	%rd163, [%rd238+40];
	ld.global.u64 	%rd164, [%rd237+40];
	add.s64 	%rd165, %rd164, %rd163;
	st.global.u64 	[%rd237+40], %rd165;
	ld.global.u64 	%rd166, [%rd238+48];
	ld.global.u64 	%rd167, [%rd237+48];
	add.s64 	%rd168, %rd167, %rd166;
	st.global.u64 	[%rd237+48], %rd168;
	ld.global.u64 	%rd169, [%rd238+56];
	ld.global.u64 	%rd170, [%rd237+56];
	add.s64 	%rd171, %rd170, %rd169;
	st.global.u64 	[%rd237+56], %rd171;
	add.s64 	%rd239, %rd239, -16;
	add.s64 	%rd238, %rd238, 128;
	add.s64 	%rd237, %rd237, 128;
	setp.ne.s64 	%p16, %rd239, 0;
	mov.u64 	%rd241, %rd24;
	@%p16 bra 	$L__BB0_17;
$L__BB0_18:
	setp.eq.s64 	%p17, %rd20, 0;
	@%p17 bra 	$L__BB0_28;
	setp.lt.u64 	%p18, %rd21, 7;
	@%p18 bra 	$L__BB0_21;
	add.s64 	%rd172, %rd241, %rd29;
	shl.b64 	%rd173, %rd172, 3;
	add.s64 	%rd174, %rd2, %rd173;
	ld.global.u64 	%rd175, [%rd174];
	shl.b64 	%rd176, %rd241, 3;
	add.s64 	%rd177, %rd1, %rd176;
	ld.global.u64 	%rd178, [%rd177];
	add.s64 	%rd179, %rd178, %rd175;
	st.global.u64 	[%rd177], %rd179;
	ld.global.u64 	%rd180, [%rd174+8];
	ld.global.u64 	%rd181, [%rd177+8];
	add.s64 	%rd182, %rd181, %rd180;
	st.global.u64 	[%rd177+8], %rd182;
	ld.global.u64 	%rd183, [%rd174+16];
	ld.global.u64 	%rd184, [%rd177+16];
	add.s64 	%rd185, %rd184, %rd183;
	st.global.u64 	[%rd177+16], %rd185;
	ld.global.u64 	%rd186, [%rd174+24];
	ld.global.u64 	%rd187, [%rd177+24];
	add.s64 	%rd188, %rd187, %rd186;
	st.global.u64 	[%rd177+24], %rd188;
	ld.global.u64 	%rd189, [%rd174+32];
	ld.global.u64 	%rd190, [%rd177+32];
	add.s64 	%rd191, %rd190, %rd189;
	st.global.u64 	[%rd177+32], %rd191;
	ld.global.u64 	%rd192, [%rd174+40];
	ld.global.u64 	%rd193, [%rd177+40];
	add.s64 	%rd194, %rd193, %rd192;
	st.global.u64 	[%rd177+40], %rd194;
	ld.global.u64 	%rd195, [%rd174+48];
	ld.global.u64 	%rd196, [%rd177+48];
	add.s64 	%rd197, %rd196, %rd195;
	st.global.u64 	[%rd177+48], %rd197;
	ld.global.u64 	%rd198, [%rd174+56];
	ld.global.u64 	%rd199, [%rd177+56];
	add.s64 	%rd200, %rd199, %rd198;
	st.global.u64 	[%rd177+56], %rd200;
	add.s64 	%rd241, %rd241, 8;
$L__BB0_21:
	setp.eq.s64 	%p19, %rd22, 0;
	@%p19 bra 	$L__BB0_28;
	setp.lt.u64 	%p20, %rd23, 3;
	@%p20 bra 	$L__BB0_24;
	add.s64 	%rd201, %rd241, %rd29;
	shl.b64 	%rd202, %rd201, 3;
	add.s64 	%rd203, %rd2, %rd202;
	ld.global.u64 	%rd204, [%rd203];
	shl.b64 	%rd205, %rd241, 3;
	add.s64 	%rd206, %rd1, %rd205;
	ld.global.u64 	%rd207, [%rd206];
	add.s64 	%rd208, %rd207, %rd204;
	st.global.u64 	[%rd206], %rd208;
	ld.global.u64 	%rd209, [%rd203+8];
	ld.global.u64 	%rd210, [%rd206+8];
	add.s64 	%rd211, %rd210, %rd209;
	st.global.u64 	[%rd206+8], %rd211;
	ld.global.u64 	%rd212, [%rd203+16];
	ld.global.u64 	%rd213, [%rd206+16];
	add.s64 	%rd214, %rd213, %rd212;
	st.global.u64 	[%rd206+16], %rd214;
	ld.global.u64 	%rd215, [%rd203+24];
	ld.global.u64 	%rd216, [%rd206+24];
	add.s64 	%rd217, %rd216, %rd215;
	st.global.u64 	[%rd206+24], %rd217;
	add.s64 	%rd241, %rd241, 4;
$L__BB0_24:
	setp.eq.s64 	%p21, %rd25, 0;
	@%p21 bra 	$L__BB0_28;
	setp.eq.s64 	%p22, %rd25, 1;
	add.s64 	%rd218, %rd241, %rd29;
	shl.b64 	%rd219, %rd218, 3;
	add.s64 	%rd42, %rd2, %rd219;
	ld.global.u64 	%rd220, [%rd42];
	shl.b64 	%rd221, %rd241, 3;
	add.s64 	%rd43, %rd1, %rd221;
	ld.global.u64 	%rd222, [%rd43];
	add.s64 	%rd223, %rd222, %rd220;
	st.global.u64 	[%rd43], %rd223;
	@%p22 bra 	$L__BB0_28;
	setp.eq.s64 	%p23, %rd25, 2;
	ld.global.u64 	%rd224, [%rd42+8];
	ld.global.u64 	%rd225, [%rd43+8];
	add.s64 	%rd226, %rd225, %rd224;
	st.global.u64 	[%rd43+8], %rd226;
	@%p23 bra 	$L__BB0_28;
	ld.global.u64 	%rd227, [%rd42+16];
	ld.global.u64 	%rd228, [%rd43+16];
	add.s64 	%rd229, %rd228, %rd227;
	st.global.u64 	[%rd43+16], %rd229;
$L__BB0_28:
	add.s64 	%rd236, %rd236, 1;
	setp.ne.s64 	%p24, %rd236, %rd45;
	@%p24 bra 	$L__BB0_15;
$L__BB0_29:
	ret;

}
	// .globl	_Z7kernel1PlS_l
.visible .entry _Z7kernel1PlS_l(
	.param .u64 .ptr .align 1 _Z7kernel1PlS_l_param_0,
	.param .u64 .ptr .align 1 _Z7kernel1PlS_l_param_1,
	.param .u64 _Z7kernel1PlS_l_param_2
)
{
	.reg .pred 	%p<14>;
	.reg .b32 	%r<6>;
	.reg .b64 	%rd<147>;

	ld.param.u64 	%rd29, [_Z7kernel1PlS_l_param_0];
	ld.param.u64 	%rd30, [_Z7kernel1PlS_l_param_1];
	ld.param.u64 	%rd28, [_Z7kernel1PlS_l_param_2];
	cvta.to.global.u64 	%rd1, %rd29;
	cvta.to.global.u64 	%rd2, %rd30;
	mov.u32 	%r1, %ctaid.x;
	mov.u32 	%r2, %ntid.x;
	mul.lo.s32 	%r3, %r1, %r2;
	mov.u32 	%r4, %tid.x;
	neg.s32 	%r5, %r4;
	setp.ne.s32 	%p1, %r3, %r5;
	setp.lt.s64 	%p2, %rd28, 1;
	or.pred  	%p3, %p1, %p2;
	@%p3 bra 	$L__BB1_16;
	and.b64  	%rd3, %rd28, 15;
	add.s64 	%rd4, %rd3, -1;
	and.b64  	%rd5, %rd28, 7;
	add.s64 	%rd6, %rd5, -1;
	and.b64  	%rd7, %rd28, 9223372036854775792;
	and.b64  	%rd8, %rd28, 3;
	shl.b64 	%rd9, %rd28, 3;
	add.s64 	%rd10, %rd1, 64;
	mov.b64 	%rd140, 0;
$L__BB1_2:
	setp.lt.u64 	%p4, %rd28, 16;
	mul.lo.s64 	%rd12, %rd140, %rd28;
	mov.b64 	%rd145, 0;
	@%p4 bra 	$L__BB1_5;
	mad.lo.s64 	%rd33, %rd9, %rd140, %rd2;
	add.s64 	%rd142, %rd33, 64;
	mov.u64 	%rd141, %rd10;
	mov.u64 	%rd143, %rd7;
$L__BB1_4:
	.pragma "nounroll";
	ld.global.u64 	%rd34, [%rd142+-64];
	ld.global.u64 	%rd35, [%rd141+-64];
	add.s64 	%rd36, %rd35, %rd34;
	st.global.u64 	[%rd141+-64], %rd36;
	ld.global.u64 	%rd37, [%rd142+-56];
	ld.global.u64 	%rd38, [%rd141+-56];
	add.s64 	%rd39, %rd38, %rd37;
	st.global.u64 	[%rd141+-56], %rd39;
	ld.global.u64 	%rd40, [%rd142+-48];
	ld.global.u64 	%rd41, [%rd141+-48];
	add.s64 	%rd42, %rd41, %rd40;
	st.global.u64 	[%rd141+-48], %rd42;
	ld.global.u64 	%rd43, [%rd142+-40];
	ld.global.u64 	%rd44, [%rd141+-40];
	add.s64 	%rd45, %rd44, %rd43;
	st.global.u64 	[%rd141+-40], %rd45;
	ld.global.u64 	%rd46, [%rd142+-32];
	ld.global.u64 	%rd47, [%rd141+-32];
	add.s64 	%rd48, %rd47, %rd46;
	st.global.u64 	[%rd141+-32], %rd48;
	ld.global.u64 	%rd49, [%rd142+-24];
	ld.global.u64 	%rd50, [%rd141+-24];
	add.s64 	%rd51, %rd50, %rd49;
	st.global.u64 	[%rd141+-24], %rd51;
	ld.global.u64 	%rd52, [%rd142+-16];
	ld.global.u64 	%rd53, [%rd141+-16];
	add.s64 	%rd54, %rd53, %rd52;
	st.global.u64 	[%rd141+-16], %rd54;
	ld.global.u64 	%rd55, [%rd142+-8];
	ld.global.u64 	%rd56, [%rd141+-8];
	add.s64 	%rd57, %rd56, %rd55;
	st.global.u64 	[%rd141+-8], %rd57;
	ld.global.u64 	%rd58, [%rd142];
	ld.global.u64 	%rd59, [%rd141];
	add.s64 	%rd60, %rd59, %rd58;
	st.global.u64 	[%rd141], %rd60;
	ld.global.u64 	%rd61, [%rd142+8];
	ld.global.u64 	%rd62, [%rd141+8];
	add.s64 	%rd63, %rd62, %rd61;
	st.global.u64 	[%rd141+8], %rd63;
	ld.global.u64 	%rd64, [%rd142+16];
	ld.global.u64 	%rd65, [%rd141+16];
	add.s64 	%rd66, %rd65, %rd64;
	st.global.u64 	[%rd141+16], %rd66;
	ld.global.u64 	%rd67, [%rd142+24];
	ld.global.u64 	%rd68, [%rd141+24];
	add.s64 	%rd69, %rd68, %rd67;
	st.global.u64 	[%rd141+24], %rd69;
	ld.global.u64 	%rd70, [%rd142+32];
	ld.global.u64 	%rd71, [%rd141+32];
	add.s64 	%rd72, %rd71, %rd70;
	st.global.u64 	[%rd141+32], %rd72;
	ld.global.u64 	%rd73, [%rd142+40];
	ld.global.u64 	%rd74, [%rd141+40];
	add.s64 	%rd75, %rd74, %rd73;
	st.global.u64 	[%rd141+40], %rd75;
	ld.global.u64 	%rd76, [%rd142+48];
	ld.global.u64 	%rd77, [%rd141+48];
	add.s64 	%rd78, %rd77, %rd76;
	st.global.u64 	[%rd141+48], %rd78;
	ld.global.u64 	%rd79, [%rd142+56];
	ld.global.u64 	%rd80, [%rd141+56];
	add.s64 	%rd81, %rd80, %rd79;
	st.global.u64 	[%rd141+56], %rd81;
	add.s64 	%rd143, %rd143, -16;
	add.s64 	%rd142, %rd142, 128;
	add.s64 	%rd141, %rd141, 128;
	setp.ne.s64 	%p5, %rd143, 0;
	mov.u64 	%rd145, %rd7;
	@%p5 bra 	$L__BB1_4;
$L__BB1_5:
	setp.eq.s64 	%p6, %rd3, 0;
	@%p6 bra 	$L__BB1_15;
	setp.lt.u64 	%p7, %rd4, 7;
	@%p7 bra 	$L__BB1_8;
	add.s64 	%rd82, %rd145, %rd12;
	shl.b64 	%rd83, %rd82, 3;
	add.s64 	%rd84, %rd2, %rd83;
	ld.global.u64 	%rd85, [%rd84];
	shl.b64 	%rd86, %rd145, 3;
	add.s64 	%rd87, %rd1, %rd86;
	ld.global.u64 	%rd88, [%rd87];
	add.s64 	%rd89, %rd88, %rd85;
	st.global.u64 	[%rd87], %rd89;
	ld.global.u64 	%rd90, [%rd84+8];
	ld.global.u64 	%rd91, [%rd87+8];
	add.s64 	%rd92, %rd91, %rd90;
	st.global.u64 	[%rd87+8], %rd92;
	ld.global.u64 	%rd93, [%rd84+16];
	ld.global.u64 	%rd94, [%rd87+16];
	add.s64 	%rd95, %rd94, %rd93;
	st.global.u64 	[%rd87+16], %rd95;
	ld.global.u64 	%rd96, [%rd84+24];
	ld.global.u64 	%rd97, [%rd87+24];
	add.s64 	%rd98, %rd97, %rd96;
	st.global.u64 	[%rd87+24], %rd98;
	ld.global.u64 	%rd99, [%rd84+32];
	ld.global.u64 	%rd100, [%rd87+32];
	add.s64 	%rd101, %rd100, %rd99;
	st.global.u64 	[%rd87+32], %rd101;
	ld.global.u64 	%rd102, [%rd84+40];
	ld.global.u64 	%rd103, [%rd87+40];
	add.s64 	%rd104, %rd103, %rd102;
	st.global.u64 	[%rd87+40], %rd104;
	ld.global.u64 	%rd105, [%rd84+48];
	ld.global.u64 	%rd106, [%rd87+48];
	add.s64 	%rd107, %rd106, %rd105;
	st.global.u64 	[%rd87+48], %rd107;
	ld.global.u64 	%rd108, [%rd84+56];
	ld.global.u64 	%rd109, [%rd87+56];
	add.s64 	%rd110, %rd109, %rd108;
	st.global.u64 	[%rd87+56], %rd110;
	add.s64 	%rd145, %rd145, 8;
$L__BB1_8:
	setp.eq.s64 	%p8, %rd5, 0;
	@%p8 bra 	$L__BB1_15;
	setp.lt.u64 	%p9, %rd6, 3;
	@%p9 bra 	$L__BB1_11;
	add.s64 	%rd111, %rd145, %rd12;
	shl.b64 	%rd112, %rd111, 3;
	add.s64 	%rd113, %rd2, %rd112;
	ld.global.u64 	%rd114, [%rd113];
	shl.b64 	%rd115, %rd145, 3;
	add.s64 	%rd116, %rd1, %rd115;
	ld.global.u64 	%rd117, [%rd116];
	add.s64 	%rd118, %rd117, %rd114;
	st.global.u64 	[%rd116], %rd118;
	ld.global.u64 	%rd119, [%rd113+8];
	ld.global.u64 	%rd120, [%rd116+8];
	add.s64 	%rd121, %rd120, %rd119;
	st.global.u64 	[%rd116+8], %rd121;
	ld.global.u64 	%rd122, [%rd113+16];
	ld.global.u64 	%rd123, [%rd116+16];
	add.s64 	%rd124, %rd123, %rd122;
	st.global.u64 	[%rd116+16], %rd124;
	ld.global.u64 	%rd125, [%rd113+24];
	ld.global.u64 	%rd126, [%rd116+24];
	add.s64 	%rd127, %rd126, %rd125;
	st.global.u64 	[%rd116+24], %rd127;
	add.s64 	%rd145, %rd145, 4;
$L__BB1_11:
	setp.eq.s64 	%p10, %rd8, 0;
	@%p10 bra 	$L__BB1_15;
	setp.eq.s64 	%p11, %rd8, 1;
	add.s64 	%rd128, %rd145, %rd12;
	shl.b64 	%rd129, %rd128, 3;
	add.s64 	%rd25, %rd2, %rd129;
	ld.global.u64 	%rd130, [%rd25];
	shl.b64 	%rd131, %rd145, 3;
	add.s64 	%rd26, %rd1, %rd131;
	ld.global.u64 	%rd132, [%rd26];
	add.s64 	%rd133, %rd132, %rd130;
	st.global.u64 	[%rd26], %rd133;
	@%p11 bra 	$L__BB1_15;
	setp.eq.s64 	%p12, %rd8, 2;
	ld.global.u64 	%rd134, [%rd25+8];
	ld.global.u64 	%rd135, [%rd26+8];
	add.s64 	%rd136, %rd135, %rd134;
	st.global.u64 	[%rd26+8], %rd136;
	@%p12 bra 	$L__BB1_15;
	ld.global.u64 	%rd137, [%rd25+16];
	ld.global.u64 	%rd138, [%rd26+16];
	add.s64 	%rd139, %rd138, %rd137;
	st.global.u64 	[%rd26+16], %rd139;
$L__BB1_15:
	add.s64 	%rd140, %rd140, 1;
	setp.ne.s64 	%p13, %rd140, %rd28;
	@%p13 bra 	$L__BB1_2;
$L__BB1_16:
	ret;

}


// ===== COMPILED SASS (sm_100) =====

	.target	sm_100

	.elftype	@"ET_EXEC"


//--------------------- .note.nv.tkinfo           --------------------------
	.section	.note.nv.tkinfo,"",@"SHT_NOTE"
	.sectionflags	@"SHF_NOTE_NV_TKINFO"
	.tkinfo
        /*0018*/ 	.word	0x00000002
        /*0030*/ 	.string	""
        /*0030*/ 	.string	"ptxas"
        /*0030*/ 	.string	"Cuda compilation tools, release 13.0, V13.0.88"
        /*0030*/ 	.string	"Build cuda_13.0.r13.0/compiler.36424714_0"
        /*0030*/ 	.string	"-arch sm_100 -m 64 "



//--------------------- .note.nv.cuinfo           --------------------------
	.section	.note.nv.cuinfo,"",@"SHT_NOTE"
	.sectionflags	@"SHF_NOTE_NV_CUINFO"
        /*0018*/ 	.short	0x0002
        /*001a*/ 	.short	0x0064
        /*001c*/ 	.short	0x0082
	.zero		2


//--------------------- .nv.info                  --------------------------
	.section	.nv.info,"",@"SHT_CUDA_INFO"
	.align	4


	//----- nvinfo : EIATTR_REGCOUNT
	.align		4
        /*0000*/ 	.byte	0x04, 0x2f
        /*0002*/ 	.short	(.L_1 - .L_0)
	.align		4
.L_0:
        /*0004*/ 	.word	index@(_Z7kernel0lPlS_)
        /*0008*/ 	.word	0x00000020


	//----- nvinfo : EIATTR_FRAME_SIZE
	.align		4
.L_1:
        /*000c*/ 	.byte	0x04, 0x11
        /*000e*/ 	.short	(.L_3 - .L_2)
	.align		4
.L_2:
        /*0010*/ 	.word	index@(_Z7kernel0lPlS_)
        /*0014*/ 	.word	0x00000000


	//----- nvinfo : EIATTR_REGCOUNT
	.align		4
.L_3:
        /*0018*/ 	.byte	0x04, 0x2f
        /*001a*/ 	.short	(.L_5 - .L_4)
	.align		4
.L_4:
        /*001c*/ 	.word	index@(_Z7kernel1PlS_l)
        /*0020*/ 	.word	0x0000001c


	//----- nvinfo : EIATTR_FRAME_SIZE
	.align		4
.L_5:
        /*0024*/ 	.byte	0x04, 0x11
        /*0026*/ 	.short	(.L_7 - .L_6)
	.align		4
.L_6:
        /*0028*/ 	.word	index@(_Z7kernel1PlS_l)
        /*002c*/ 	.word	0x00000000


	//----- nvinfo : EIATTR_MIN_STACK_SIZE
	.align		4
.L_7:
        /*0030*/ 	.byte	0x04, 0x12
        /*0032*/ 	.short	(.L_9 - .L_8)
	.align		4
.L_8:
        /*0034*/ 	.word	index@(_Z7kernel1PlS_l)
        /*0038*/ 	.word	0x00000000


	//----- nvinfo : EIATTR_MIN_STACK_SIZE
	.align		4
.L_9:
        /*003c*/ 	.byte	0x04, 0x12
        /*003e*/ 	.short	(.L_11 - .L_10)
	.align		4
.L_10:
        /*0040*/ 	.word	index@(_Z7kernel0lPlS_)
        /*0044*/ 	.word	0x00000000
.L_11:


//--------------------- .nv.compat                --------------------------
	.section	.nv.compat,"",@"SHT_CUDA_COMPAT_INFO"
	.align	4
        /*0000*/ 	.byte	0x02, 0x09, 0x00, 0x00, 0x02, 0x02, 0x01, 0x00, 0x02, 0x05, 0x05, 0x00, 0x03, 0x07, 0x01, 0x01
        /*0010*/ 	.byte	0x02, 0x03, 0x00, 0x00, 0x02, 0x06, 0x01, 0x00, 0x04, 0x0b, 0x08, 0x00, 0x09, 0x00, 0x00, 0x00
        /*0020*/ 	.byte	0x00, 0x00, 0x00, 0x00


//--------------------- .nv.info._Z7kernel1PlS_l  --------------------------
	.section	.nv.info._Z7kernel1PlS_l,"",@"SHT_CUDA_INFO"
	.sectionflags	@""
	.align	4


	//----- nvinfo : EIATTR_CUDA_API_VERSION
	.align		4
        /*0000*/ 	.byte	0x04, 0x37
        /*0002*/ 	.short	(.L_13 - .L_12)
.L_12:
        /*0004*/ 	.word	0x00000082


	//----- nvinfo : EIATTR_KPARAM_INFO
	.align		4
.L_13:
        /*0008*/ 	.byte	0x04, 0x17
        /*000a*/ 	.short	(.L_15 - .L_14)
.L_14:
        /*000c*/ 	.word	0x00000000
        /*0010*/ 	.short	0x0002
        /*0012*/ 	.short	0x0010
        /*0014*/ 	.byte	0x00, 0xf0, 0x21, 0x00


	//----- nvinfo : EIATTR_KPARAM_INFO
	.align		4
.L_15:
        /*0018*/ 	.byte	0x04, 0x17
        /*001a*/ 	.short	(.L_17 - .L_16)
.L_16:
        /*001c*/ 	.word	0x00000000
        /*0020*/ 	.short	0x0001
        /*0022*/ 	.short	0x0008
        /*0024*/ 	.byte	0x00, 0xf5, 0x21, 0x00


	//----- nvinfo : EIATTR_KPARAM_INFO
	.align		4
.L_17:
        /*0028*/ 	.byte	0x04, 0x17
        /*002a*/ 	.short	(.L_19 - .L_18)
.L_18:
        /*002c*/ 	.word	0x00000000
        /*0030*/ 	.short	0x0000
        /*0032*/ 	.short	0x0000
        /*0034*/ 	.byte	0x00, 0xf5, 0x21, 0x00


	//----- nvinfo : EIATTR_SPARSE_MMA_MASK
	.align		4
.L_19:
        /*0038*/ 	.byte	0x03, 0x50
        /*003a*/ 	.short	0x0000


	//----- nvinfo : EIATTR_MAXREG_COUNT
	.align		4
        /*003c*/ 	.byte	0x03, 0x1b
        /*003e*/ 	.short	0x00ff


	//----- nvinfo : EIATTR_MERCURY_ISA_VERSION
	.align		4
        /*0040*/ 	.byte	0x03, 0x5f
        /*0042*/ 	.short	0x0101


	//----- nvinfo : EIATTR_VRC_CTA_INIT_COUNT
	.align		4
        /*0044*/ 	.byte	0x02, 0x4a
	.zero		1
	.zero		1


	//----- nvinfo : EIATTR_EXIT_INSTR_OFFSETS
	.align		4
        /*0048*/ 	.byte	0x04, 0x1c
        /*004a*/ 	.short	(.L_21 - .L_20)


	//   ....[0]....
.L_20:
        /*004c*/ 	.word	0x000000a0


	//   ....[1]....
        /*0050*/ 	.word	0x00001150


	//----- nvinfo : EIATTR_CBANK_PARAM_SIZE
	.align		4
.L_21:
        /*0054*/ 	.byte	0x03, 0x19
        /*0056*/ 	.short	0x0018


	//----- nvinfo : EIATTR_PARAM_CBANK
	.align		4
        /*0058*/ 	.byte	0x04, 0x0a
        /*005a*/ 	.short	(.L_23 - .L_22)
	.align		4
.L_22:
        /*005c*/ 	.word	index@(.nv.constant0._Z7kernel1PlS_l)
        /*0060*/ 	.short	0x0380
        /*0062*/ 	.short	0x0018


	//----- nvinfo : EIATTR_SW_WAR
	.align		4
.L_23:
        /*0064*/ 	.byte	0x04, 0x36
        /*0066*/ 	.short	(.L_25 - .L_24)
.L_24:
        /*0068*/ 	.word	0x00000008
.L_25:


//--------------------- .nv.info._Z7kernel0lPlS_  --------------------------
	.section	.nv.info._Z7kernel0lPlS_,"",@"SHT_CUDA_INFO"
	.sectionflags	@""
	.align	4


	//----- nvinfo : EIATTR_CUDA_API_VERSION
	.align		4
        /*0000*/ 	.byte	0x04, 0x37
        /*0002*/ 	.short	(.L_27 - .L_26)
.L_26:
        /*0004*/ 	.word	0x00000082


	//----- nvinfo : EIATTR_KPARAM_INFO
	.align		4
.L_27:
        /*0008*/ 	.byte	0x04, 0x17
        /*000a*/ 	.short	(.L_29 - .L_28)
.L_28:
        /*000c*/ 	.word	0x00000000
        /*0010*/ 	.short	0x0002
        /*0012*/ 	.short	0x0010
        /*0014*/ 	.byte	0x00, 0xf5, 0x21, 0x00


	//----- nvinfo : EIATTR_KPARAM_INFO
	.align		4
.L_29:
        /*0018*/ 	.byte	0x04, 0x17
        /*001a*/ 	.short	(.L_31 - .L_30)
.L_30:
        /*001c*/ 	.word	0x00000000
        /*0020*/ 	.short	0x0001
        /*0022*/ 	.short	0x0008
        /*0024*/ 	.byte	0x00, 0xf5, 0x21, 0x00


	//----- nvinfo : EIATTR_KPARAM_INFO
	.align		4
.L_31:
        /*0028*/ 	.byte	0x04, 0x17
        /*002a*/ 	.short	(.L_33 - .L_32)
.L_32:
        /*002c*/ 	.word	0x00000000
        /*0030*/ 	.short	0x0000
        /*0032*/ 	.short	0x0000
        /*0034*/ 	.byte	0x00, 0xf0, 0x21, 0x00


	//----- nvinfo : EIATTR_SPARSE_MMA_MASK
	.align		4
.L_33:
        /*0038*/ 	.byte	0x03, 0x50
        /*003a*/ 	.short	0x0000


	//----- nvinfo : EIATTR_MAXREG_COUNT
	.align		4
        /*003c*/ 	.byte	0x03, 0x1b
        /*003e*/ 	.short	0x00ff


	//----- nvinfo : EIATTR_NUM_BARRIERS
	.align		4
        /*0040*/ 	.byte	0x02, 0x4c
        /*0042*/ 	.byte	0x01
	.zero		1


	//----- nvinfo : EIATTR_MERCURY_ISA_VERSION
	.align		4
        /*0044*/ 	.byte	0x03, 0x5f
        /*0046*/ 	.short	0x0101


	//----- nvinfo : EIATTR_VRC_CTA_INIT_COUNT
	.align		4
        /*0048*/ 	.byte	0x02, 0x4a
	.zero		1
	.zero		1


	//----- nvinfo : EIATTR_EXIT_INSTR_OFFSETS
	.align		4
        /*004c*/ 	.byte	0x04, 0x1c
        /*004e*/ 	.short	(.L_35 - .L_34)


	//   ....[0]....
.L_34:
        /*0050*/ 	.word	0x00000c80


	//   ....[1]....
        /*0054*/ 	.word	0x00001d20


	//----- nvinfo : EIATTR_CRS_STACK_SIZE
	.align		4
.L_35:
        /*0058*/ 	.byte	0x04, 0x1e
        /*005a*/ 	.short	(.L_37 - .L_36)
.L_36:
        /*005c*/ 	.word	0x00000000


	//----- nvinfo : EIATTR_CBANK_PARAM_SIZE
	.align		4
.L_37:
        /*0060*/ 	.byte	0x03, 0x19
        /*0062*/ 	.short	0x0018


	//----- nvinfo : EIATTR_PARAM_CBANK
	.align		4
        /*0064*/ 	.byte	0x04, 0x0a
        /*0066*/ 	.short	(.L_39 - .L_38)
	.align		4
.L_38:
        /*0068*/ 	.word	index@(.nv.constant0._Z7kernel0lPlS_)
        /*006c*/ 	.short	0x0380
        /*006e*/ 	.short	0x0018


	//----- nvinfo : EIATTR_SW_WAR
	.align		4
.L_39:
        /*0070*/ 	.byte	0x04, 0x36
        /*0072*/ 	.short	(.L_41 - .L_40)
.L_40:
        /*0074*/ 	.word	0x00000008
.L_41:


//--------------------- .nv.callgraph             --------------------------
	.section	.nv.callgraph,"",@"SHT_CUDA_CALLGRAPH"
	.align	4
	.sectionentsize	8
	.align		4
        /*0000*/ 	.word	0x00000000
	.align		4
        /*0004*/ 	.word	0xffffffff
	.align		4
        /*0008*/ 	.word	0x00000000
	.align		4
        /*000c*/ 	.word	0xfffffffe
	.align		4
        /*0010*/ 	.word	0x00000000
	.align		4
        /*0014*/ 	.word	0xfffffffd
	.align		4
        /*0018*/ 	.word	0x00000000
	.align		4
        /*001c*/ 	.word	0xfffffffc


//--------------------- .text._Z7kernel1PlS_l     --------------------------
	.section	.text._Z7kernel1PlS_l,"ax",@progbits
	.align	128
        .global         _Z7kernel1PlS_l
        .type           _Z7kernel1PlS_l,@function
        .size           _Z7kernel1PlS_l,(.L_x_21 - _Z7kernel1PlS_l)
        .other          _Z7kernel1PlS_l,@"STO_CUDA_ENTRY STV_DEFAULT"
_Z7kernel1PlS_l:
.text._Z7kernel1PlS_l:
[----:B------:R-:W-:Y:S01]  /*0000*/  LDC R1, c[0x0][0x37c] ;  /* 0x0000df00ff017b82 */ /* 0x000fe20000000800 */
[----:B------:R-:W0:Y:S07]  /*0010*/  S2R R0, SR_TID.X ;  /* 0x0000000000007919 */ /* 0x000e2e0000002100 */
[----:B------:R-:W1:Y:S01]  /*0020*/  LDC.64 R8, c[0x0][0x390] ;  /* 0x0000e400ff087b82 */ /* 0x000e620000000a00 */
[----:B------:R-:W2:Y:S07]  /*0030*/  LDCU UR5, c[0x0][0x360] ;  /* 0x00006c00ff0577ac */ /* 0x000eae0008000800 */
[----:B------:R-:W2:Y:S01]  /*0040*/  S2UR UR4, SR_CTAID.X ;  /* 0x00000000000479c3 */ /* 0x000ea20000002500 */
[----:B-1----:R-:W-:-:S04]  /*0050*/  ISETP.GE.U32.AND P0, PT, R8, 0x1, PT ;  /* 0x000000010800780c */ /* 0x002fc80003f06070 */
[----:B------:R-:W-:Y:S01]  /*0060*/  ISETP.GE.AND.EX P0, PT, R9, RZ, PT, P0 ;  /* 0x000000ff0900720c */ /* 0x000fe20003f06300 */
[----:B0-----:R-:W-:Y:S01]  /*0070*/  IMAD.MOV R0, RZ, RZ, -R0 ;  /* 0x000000ffff007224 */ /* 0x001fe200078e0a00 */
[----:B--2---:R-:W-:-:S06]  /*0080*/  UIMAD UR4, UR4, UR5, URZ ;  /* 0x00000005040472a4 */ /* 0x004fcc000f8e02ff */
[----:B------:R-:W-:-:S13]  /*0090*/  ISETP.NE.OR P0, PT, R0, UR4, !P0 ;  /* 0x0000000400007c0c */ /* 0x000fda000c705670 */
[----:B------:R-:W-:Y:S05]  /*00a0*/  @P0 EXIT ;  /* 0x000000000000094d */ /* 0x000fea0003800000 */
[----:B------:R-:W0:Y:S01]  /*00b0*/  LDCU.64 UR6, c[0x0][0x380] ;  /* 0x00007000ff0677ac */ /* 0x000e220008000a00 */
[C---:B------:R-:W-:Y:S01]  /*00c0*/  LOP3.LUT R0, R8.reuse, 0xf, RZ, 0xc0, !PT ;  /* 0x0000000f08007812 */ /* 0x040fe200078ec0ff */
[C---:B------:R-:W-:Y:S01]  /*00d0*/  IMAD.SHL.U32 R7, R8.reuse, 0x8, RZ ;  /* 0x0000000808077824 */ /* 0x040fe200078e00ff */
[----:B------:R-:W-:Y:S01]  /*00e0*/  LOP3.LUT R2, R8, 0x7, RZ, 0xc0, !PT ;  /* 0x0000000708027812 */ /* 0x000fe200078ec0ff */
[----:B------:R-:W1:Y:S01]  /*00f0*/  LDCU.64 UR8, c[0x0][0x358] ;  /* 0x00006b00ff0877ac */ /* 0x000e620008000a00 */
[----:B------:R-:W-:Y:S02]  /*0100*/  IADD3 R4, P2, PT, R0, -0x1, RZ ;  /* 0xffffffff00047810 */ /* 0x000fe40007f5e0ff */
[----:B------:R-:W-:Y:S01]  /*0110*/  IADD3 R3, P3, PT, R2, -0x1, RZ ;  /* 0xffffffff02037810 */ /* 0x000fe20007f7e0ff */
[----:B------:R-:W-:Y:S01]  /*0120*/  UMOV UR4, URZ ;  /* 0x000000ff00047c82 */ /* 0x000fe20008000000 */
[----:B------:R-:W-:Y:S01]  /*0130*/  ISETP.GE.U32.AND P0, PT, R4, 0x7, PT ;  /* 0x000000070400780c */ /* 0x000fe20003f06070 */
[----:B------:R-:W-:Y:S01]  /*0140*/  IMAD.X R4, RZ, RZ, -0x1, P2 ;  /* 0xffffffffff047424 */ /* 0x000fe200010e06ff */
[----:B------:R-:W-:Y:S01]  /*0150*/  ISETP.GE.U32.AND P1, PT, R3, 0x3, PT ;  /* 0x000000030300780c */ /* 0x000fe20003f26070 */
[----:B------:R-:W-:Y:S01]  /*0160*/  IMAD.X R3, RZ, RZ, -0x1, P3 ;  /* 0xffffffffff037424 */ /* 0x000fe200018e06ff */
[----:B------:R-:W-:Y:S01]  /*0170*/  LOP3.LUT R5, R8, 0xfffffff0, RZ, 0xc0, !PT ;  /* 0xfffffff008057812 */ /* 0x000fe200078ec0ff */
[----:B------:R-:W-:Y:S01]  /*0180*/  UMOV UR5, URZ ;  /* 0x000000ff00057c82 */ /* 0x000fe20008000000 */
[----:B------:R-:W-:-:S02]  /*0190*/  ISETP.GE.U32.AND.EX P0, PT, R4, RZ, PT, P0 ;  /* 0x000000ff0400720c */ /* 0x000fc40003f06100 */
[----:B------:R-:W-:Y:S01]  /*01a0*/  ISETP.GE.U32.AND.EX P1, PT, R3, RZ, PT, P1 ;  /* 0x000000ff0300720c */ /* 0x000fe20003f26110 */
[----:B0-----:R-:W-:Y:S01]  /*01b0*/  UIADD3 UR6, UP0, UPT, UR6, 0x40, URZ ;  /* 0x0000004006067890 */ /* 0x001fe2000ff1e0ff */
[----:B------:R-:W-:Y:S02]  /*01c0*/  LOP3.LUT R3, R9, 0x7fffffff, RZ, 0xc0, !PT ;  /* 0x7fffffff09037812 */ /* 0x000fe400078ec0ff */
[C---:B------:R-:W-:Y:S01]  /*01d0*/  SHF.L.U64.HI R4, R8.reuse, 0x3, R9 ;  /* 0x0000000308047819 */ /* 0x040fe20000010209 */
[----:B------:R-:W-:Y:S01]  /*01e0*/  UIADD3.X UR7, UPT, UPT, URZ, UR7, URZ, UP0, !UPT ;  /* 0x00000007ff077290 */ /* 0x000fe200087fe4ff */
[----:B-1----:R-:W-:-:S11]  /*01f0*/  LOP3.LUT R6, R8, 0x3, RZ, 0xc0, !PT ;  /* 0x0000000308067812 */ /* 0x002fd600078ec0ff */
.L_x_5:
[----:B0-----:R-:W0:Y:S01]  /*0200*/  LDC.64 R10, c[0x0][0x390] ;  /* 0x0000e400ff0a7b82 */ /* 0x001e220000000a00 */
[----:B--2-4-:R-:W-:Y:S02]  /*0210*/  CS2R R8, SRZ ;  /* 0x0000000000087805 */ /* 0x014fe4000001ff00 */
[----:B0-----:R-:W-:-:S04]  /*0220*/  ISETP.GE.U32.AND P2, PT, R10, 0x10, PT ;  /* 0x000000100a00780c */ /* 0x001fc80003f46070 */
[----:B------:R-:W-:-:S13]  /*0230*/  ISETP.GE.U32.AND.EX P2, PT, R11, RZ, PT, P2 ;  /* 0x000000ff0b00720c */ /* 0x000fda0003f46120 */
[----:B-1-3--:R-:W-:Y:S05]  /*0240*/  @!P2 BRA `(.L_x_0) ;  /* 0x00000004009ca947 */ /* 0x00afea0003800000 */
[----:B------:R-:W0:Y:S01]  /*0250*/  LDC.64 R8, c[0x0][0x388] ;  /* 0x0000e200ff087b82 */ /* 0x000e220000000a00 */
[----:B------:R-:W-:Y:S02]  /*0260*/  IMAD R12, R4, UR4, RZ ;  /* 0x00000004040c7c24 */ /* 0x000fe4000f8e02ff */
[----:B------:R-:W-:Y:S02]  /*0270*/  IMAD.U32 R18, RZ, RZ, UR6 ;  /* 0x00000006ff127e24 */ /* 0x000fe4000f8e00ff */
[----:B------:R-:W-:Y:S02]  /*0280*/  IMAD R13, R7, UR5, R12 ;  /* 0x00000005070d7c24 */ /* 0x000fe4000f8e020c */
[----:B------:R-:W-:Y:S02]  /*0290*/  IMAD.U32 R19, RZ, RZ, UR7 ;  /* 0x00000007ff137e24 */ /* 0x000fe4000f8e00ff */
[----:B------:R-:W-:Y:S02]  /*02a0*/  IMAD.MOV.U32 R15, RZ, RZ, R5 ;  /* 0x000000ffff0f7224 */ /* 0x000fe400078e0005 */
[----:B------:R-:W-:-:S02]  /*02b0*/  IMAD.MOV.U32 R14, RZ, RZ, R3 ;  /* 0x000000ffff0e7224 */ /* 0x000fc400078e0003 */
[----:B0-----:R-:W-:-:S03]  /*02c0*/  IMAD.WIDE.U32 R8, R7, UR4, R8 ;  /* 0x0000000407087c25 */ /* 0x001fc6000f8e0008 */
[----:B------:R-:W-:-:S05]  /*02d0*/  IADD3 R8, P2, PT, R8, 0x40, RZ ;  /* 0x0000004008087810 */ /* 0x000fca0007f5e0ff */
[----:B------:R-:W-:-:S08]  /*02e0*/  IMAD.X R9, R9, 0x1, R13, P2 ;  /* 0x0000000109097824 */ /* 0x000fd000010e060d */
.L_x_1:
[----:B0-----:R-:W-:Y:S01]  /*02f0*/  IMAD.MOV.U32 R12, RZ, RZ, R18 ;  /* 0x000000ffff0c7224 */ /* 0x001fe200078e0012 */
[----:B------:R-:W2:Y:S01]  /*0300*/  LDG.E.64 R16, desc[UR8][R8.64+-0x40] ;  /* 0xffffc00808107981 */ /* 0x000ea2000c1e1b00 */
[----:B------:R-:W-:-:S05]  /*0310*/  IMAD.MOV.U32 R13, RZ, RZ, R19 ;  /* 0x000000ffff0d7224 */ /* 0x000fca00078e0013 */
[----:B------:R-:W2:Y:S02]  /*0320*/  LDG.E.64 R18, desc[UR8][R12.64+-0x40] ;  /* 0xffffc0080c127981 */ /* 0x000ea4000c1e1b00 */
[----:B--2---:R-:W-:-:S05]  /*0330*/  IADD3 R20, P2, PT, R16, R18, RZ ;  /* 0x0000001210147210 */ /* 0x004fca0007f5e0ff */
[----:B------:R-:W-:Y:S02]  /*0340*/  IMAD.X R21, R17, 0x1, R19, P2 ;  /* 0x0000000111157824 */ /* 0x000fe400010e0613 */
[----:B------:R-:W2:Y:S04]  /*0350*/  LDG.E.64 R16, desc[UR8][R12.64+-0x38] ;  /* 0xffffc8080c107981 */ /* 0x000ea8000c1e1b00 */
[----:B------:R0:W-:Y:S04]  /*0360*/  STG.E.64 desc[UR8][R12.64+-0x40], R20 ;  /* 0xffffc0140c007986 */ /* 0x0001e8000c101b08 */
        /* <DEDUP_REMOVED lines=8> */
[----:B------:R-:W0:Y:S04]  /*03f0*/  LDG.E.64 R16, desc[UR8][R12.64+-0x28] ;  /* 0xffffd8080c107981 */ /* 0x000e28000c1e1b00 */
[----:B------:R2:W-:Y:S04]  /*0400*/  STG.E.64 desc[UR8][R12.64+-0x30], R24 ;  /* 0xffffd0180c007986 */ /* 0x0005e8000c101b08 */
[----:B------:R-:W0:Y:S02]  /*0410*/  LDG.E.64 R18, desc[UR8][R8.64+-0x28] ;  /* 0xffffd80808127981 */ /* 0x000e24000c1e1b00 */
[----:B0-----:R-:W-:-:S05]  /*0420*/  IADD3 R20, P2, PT, R18, R16, RZ ;  /* 0x0000001012147210 */ /* 0x001fca0007f5e0ff */
[----:B------:R-:W-:Y:S02]  /*0430*/  IMAD.X R21, R19, 0x1, R17, P2 ;  /* 0x0000000113157824 */ /* 0x000fe400010e0611 */
[----:B------:R-:W1:Y:S04]  /*0440*/  LDG.E.64 R16, desc[UR8][R12.64+-0x20] ;  /* 0xffffe0080c107981 */ /* 0x000e68000c1e1b00 */
[----:B------:R0:W-:Y:S04]  /*0450*/  STG.E.64 desc[UR8][R12.64+-0x28], R20 ;  /* 0xffffd8140c007986 */ /* 0x0001e8000c101b08 */
[----:B------:R-:W1:Y:S02]  /*0460*/  LDG.E.64 R18, desc[UR8][R8.64+-0x20] ;  /* 0xffffe00808127981 */ /* 0x000e64000c1e1b00 */
[----:B-1----:R-:W-:-:S05]  /*0470*/  IADD3 R22, P2, PT, R18, R16, RZ ;  /* 0x0000001012167210 */ /* 0x002fca0007f5e0ff */
        /* <DEDUP_REMOVED lines=53> */
[----:B------:R1:W2:Y:S02]  /*07d0*/  LDG.E.64 R18, desc[UR8][R8.64+0x38] ;  /* 0x0000380808127981 */ /* 0x0002a4000c1e1b00 */
[----:B-1----:R-:W-:-:S05]  /*07e0*/  IADD3 R8, P3, PT, R8, 0x80, RZ ;  /* 0x0000008008087810 */ /* 0x002fca0007f7e0ff */
[----:B------:R-:W-:Y:S01]  /*07f0*/  IMAD.X R9, RZ, RZ, R9, P3 ;  /* 0x000000ffff097224 */ /* 0x000fe200018e0609 */
[----:B--2---:R-:W-:-:S05]  /*0800*/  IADD3 R16, P2, PT, R18, R16, RZ ;  /* 0x0000001012107210 */ /* 0x004fca0007f5e0ff */
[----:B------:R-:W-:Y:S01]  /*0810*/  IMAD.X R17, R19, 0x1, R17, P2 ;  /* 0x0000000113117824 */ /* 0x000fe200010e0611 */
[----:B------:R-:W-:-:S04]  /*0820*/  IADD3 R15, P2, PT, R15, -0x10, RZ ;  /* 0xfffffff00f0f7810 */ /* 0x000fc80007f5e0ff */
[----:B------:R-:W-:Y:S02]  /*0830*/  IADD3.X R14, PT, PT, R14, -0x1, RZ, P2, !PT ;  /* 0xffffffff0e0e7810 */ /* 0x000fe400017fe4ff */
[----:B------:R-:W-:-:S04]  /*0840*/  ISETP.NE.U32.AND P2, PT, R15, RZ, PT ;  /* 0x000000ff0f00720c */ /* 0x000fc80003f45070 */
[----:B------:R-:W-:Y:S02]  /*0850*/  ISETP.NE.AND.EX P2, PT, R14, RZ, PT, P2 ;  /* 0x000000ff0e00720c */ /* 0x000fe40003f45320 */
[----:B------:R-:W-:Y:S01]  /*0860*/  IADD3 R18, P4, PT, R12, 0x80, RZ ;  /* 0x000000800c127810 */ /* 0x000fe20007f9e0ff */
[----:B------:R0:W-:Y:S04]  /*0870*/  STG.E.64 desc[UR8][R12.64+0x38], R16 ;  /* 0x000038100c007986 */ /* 0x0001e8000c101b08 */
[----:B------:R-:W-:-:S06]  /*0880*/  IMAD.X R19, RZ, RZ, R13, P4 ;  /* 0x000000ffff137224 */ /* 0x000fcc00020e060d */
[----:B------:R-:W-:Y:S05]  /*0890*/  @P2 BRA `(.L_x_1) ;  /* 0xfffffff800942947 */ /* 0x000fea000383ffff */
[----:B------:R-:W-:Y:S02]  /*08a0*/  IMAD.MOV.U32 R9, RZ, RZ, R5 ;  /* 0x000000ffff097224 */ /* 0x000fe400078e0005 */
[----:B------:R-:W-:-:S07]  /*08b0*/  IMAD.MOV.U32 R8, RZ, RZ, R3 ;  /* 0x000000ffff087224 */ /* 0x000fce00078e0003 */
.L_x_0:
[----:B------:R-:W-:-:S04]  /*08c0*/  ISETP.NE.U32.AND P2, PT, R0, RZ, PT ;  /* 0x000000ff0000720c */ /* 0x000fc80003f45070 */
[----:B------:R-:W-:-:S13]  /*08d0*/  ISETP.NE.AND.EX P2, PT, RZ, RZ, PT, P2 ;  /* 0x000000ffff00720c */ /* 0x000fda0003f45320 */
[----:B------:R-:W-:Y:S05]  /*08e0*/  @!P2 BRA `(.L_x_2) ;  /* 0x000000080004a947 */ /* 0x000fea0003800000 */
[----:B------:R-:W-:-:S04]  /*08f0*/  ISETP.NE.U32.AND P2, PT, R2, RZ, PT ;  /* 0x000000ff0200720c */ /* 0x000fc80003f45070 */
[----:B------:R-:W-:Y:S01]  /*0900*/  ISETP.NE.AND.EX P2, PT, RZ, RZ, PT, P2 ;  /* 0x000000ffff00720c */ /* 0x000fe20003f45320 */
[----:B------:R-:W-:-:S12]  /*0910*/  @!P0 BRA `(.L_x_3) ;  /* 0x0000000000d88947 */ /* 0x000fd80003800000 */
[----:B0-----:R-:W0:Y:S01]  /*0920*/  LDC.64 R12, c[0x0][0x380] ;  /* 0x0000e000ff0c7b82 */ /* 0x001e220000000a00 */
[C---:B------:R-:W-:Y:S02]  /*0930*/  IMAD R18, R10.reuse, UR5, RZ ;  /* 0x000000050a127c24 */ /* 0x040fe4000f8e02ff */
[----:B------:R-:W-:Y:S02]  /*0940*/  IMAD.MOV.U32 R14, RZ, RZ, R9 ;  /* 0x000000ffff0e7224 */ /* 0x000fe400078e0009 */
[----:B------:R-:W-:Y:S02]  /*0950*/  IMAD.MOV.U32 R15, RZ, RZ, R8 ;  /* 0x000000ffff0f7224 */ /* 0x000fe400078e0008 */
[----:B------:R-:W-:Y:S01]  /*0960*/  IMAD R19, R11, UR4, R18 ;  /* 0x000000040b137c24 */ /* 0x000fe2000f8e0212 */
[----:B------:R-:W1:Y:S01]  /*0970*/  LDC.64 R16, c[0x0][0x388] ;  /* 0x0000e200ff107b82 */ /* 0x000e620000000a00 */
[----:B------:R-:W-:-:S04]  /*0980*/  IMAD.WIDE.U32 R14, R10, UR4, R14 ;  /* 0x000000040a0e7c25 */ /* 0x000fc8000f8e000e */
[----:B------:R-:W-:Y:S01]  /*0990*/  IMAD.IADD R15, R15, 0x1, R19 ;  /* 0x000000010f0f7824 */ /* 0x000fe200078e0213 */
[----:B0-----:R-:W-:-:S04]  /*09a0*/  LEA R12, P4, R9, R12, 0x3 ;  /* 0x0000000c090c7211 */ /* 0x001fc800078818ff */
[----:B------:R-:W-:Y:S02]  /*09b0*/  LEA.HI.X R13, R9, R13, R8, 0x3, P4 ;  /* 0x0000000d090d7211 */ /* 0x000fe400020f1c08 */
[----:B-1----:R-:W-:-:S03]  /*09c0*/  LEA R16, P3, R14, R16, 0x3 ;  /* 0x000000100e107211 */ /* 0x002fc600078618ff */
[----:B------:R-:W2:Y:S01]  /*09d0*/  LDG.E.64 R18, desc[UR8][R12.64] ;  /* 0x000000080c127981 */ /* 0x000ea2000c1e1b00 */
[----:B------:R-:W-:-:S05]  /*09e0*/  LEA.HI.X R17, R14, R17, R15, 0x3, P3 ;  /* 0x000000110e117211 */ /* 0x000fca00018f1c0f */
        /* <DEDUP_REMOVED lines=33> */
[----:B------:R-:W2:Y:S04]  /*0c00*/  LDG.E.64 R14, desc[UR8][R12.64+0x38] ;  /* 0x000038080c0e7981 */ /* 0x000ea8000c1e1b00 */
[----:B------:R1:W-:Y:S04]  /*0c10*/  STG.E.64 desc[UR8][R12.64+0x30], R20 ;  /* 0x000030140c007986 */ /* 0x0003e8000c101b08 */
[----:B------:R-:W2:Y:S02]  /*0c20*/  LDG.E.64 R18, desc[UR8][R16.64+0x38] ;  /* 0x0000380810127981 */ /* 0x000ea4000c1e1b00 */
[----:B--2---:R-:W-:-:S05]  /*0c30*/  IADD3 R14, P3, PT, R18, R14, RZ ;  /* 0x0000000e120e7210 */ /* 0x004fca0007f7e0ff */
[----:B------:R-:W-:-:S05]  /*0c40*/  IMAD.X R15, R19, 0x1, R15, P3 ;  /* 0x00000001130f7824 */ /* 0x000fca00018e060f */
[----:B------:R1:W-:Y:S01]  /*0c50*/  STG.E.64 desc[UR8][R12.64+0x38], R14 ;  /* 0x0000380e0c007986 */ /* 0x0003e2000c101b08 */
[----:B------:R-:W-:-:S05]  /*0c60*/  IADD3 R9, P3, PT, R9, 0x8, RZ ;  /* 0x0000000809097810 */ /* 0x000fca0007f7e0ff */
[----:B------:R-:W-:-:S08]  /*0c70*/  IMAD.X R8, RZ, RZ, R8, P3 ;  /* 0x000000ffff087224 */ /* 0x000fd000018e0608 */
.L_x_3:
[----:B------:R-:W-:Y:S05]  /*0c80*/  @!P2 BRA `(.L_x_2) ;  /* 0x00000004001ca947 */ /* 0x000fea0003800000 */
[----:B------:R-:W-:-:S04]  /*0c90*/  ISETP.NE.U32.AND P2, PT, R6, RZ, PT ;  /* 0x000000ff0600720c */ /* 0x000fc80003f45070 */
[----:B------:R-:W-:Y:S01]  /*0ca0*/  ISETP.NE.AND.EX P2, PT, RZ, RZ, PT, P2 ;  /* 0x000000ffff00720c */ /* 0x000fe20003f45320 */
[----:B------:R-:W-:-:S12]  /*0cb0*/  @!P1 BRA `(.L_x_4) ;  /* 0x0000000000889947 */ /* 0x000fd80003800000 */
[----:B01----:R-:W0:Y:S01]  /*0cc0*/  LDC.64 R12, c[0x0][0x380] ;  /* 0x0000e000ff0c7b82 */ /* 0x003e220000000a00 */
        /* <DEDUP_REMOVED lines=9> */
[----:B-1----:R-:W-:-:S04]  /*0d60*/  LEA R14, P3, R16, R14, 0x3 ;  /* 0x0000000e100e7211 */ /* 0x002fc800078618ff */
[----:B------:R-:W-:Y:S02]  /*0d70*/  LEA.HI.X R15, R16, R15, R19, 0x3, P3 ;  /* 0x0000000f100f7211 */ /* 0x000fe400018f1c13 */
[----:B------:R-:W2:Y:S04]  /*0d80*/  LDG.E.64 R18, desc[UR8][R12.64] ;  /* 0x000000080c127981 */ /* 0x000ea8000c1e1b00 */
        /* <DEDUP_REMOVED lines=17> */
[----:B------:R-:W-:Y:S01]  /*0ea0*/  IMAD.X R17, R19, 0x1, R17, P3 ;  /* 0x0000000113117824 */ /* 0x000fe200018e0611 */
[----:B------:R-:W-:-:S04]  /*0eb0*/  IADD3 R9, P3, PT, R9, 0x4, RZ ;  /* 0x0000000409097810 */ /* 0x000fc80007f7e0ff */
[----:B------:R3:W-:Y:S01]  /*0ec0*/  STG.E.64 desc[UR8][R12.64+0x18], R16 ;  /* 0x000018100c007986 */ /* 0x0007e2000c101b08 */
[----:B------:R-:W-:-:S08]  /*0ed0*/  IMAD.X R8, RZ, RZ, R8, P3 ;  /* 0x000000ffff087224 */ /* 0x000fd000018e0608 */
.L_x_4:
[----:B------:R-:W-:Y:S05]  /*0ee0*/  @!P2 BRA `(.L_x_2) ;  /* 0x000000000084a947 */ /* 0x000fea0003800000 */
[----:B-1----:R-:W1:Y:S01]  /*0ef0*/  LDC.64 R14, c[0x0][0x380] ;  /* 0x0000e000ff0e7b82 */ /* 0x002e620000000a00 */
[C---:B------:R-:W-:Y:S02]  /*0f00*/  IMAD R18, R10.reuse, UR5, RZ ;  /* 0x000000050a127c24 */ /* 0x040fe4000f8e02ff */
[----:B0--3--:R-:W-:Y:S02]  /*0f10*/  IMAD.MOV.U32 R16, RZ, RZ, R9 ;  /* 0x000000ffff107224 */ /* 0x009fe400078e0009 */
[----:B------:R-:W-:Y:S02]  /*0f20*/  IMAD.MOV.U32 R17, RZ, RZ, R8 ;  /* 0x000000ffff117224 */ /* 0x000fe400078e0008 */
[----:B------:R-:W-:Y:S01]  /*0f30*/  IMAD R19, R11, UR4, R18 ;  /* 0x000000040b137c24 */ /* 0x000fe2000f8e0212 */
[----:B------:R-:W0:Y:S01]  /*0f40*/  LDC.64 R12, c[0x0][0x388] ;  /* 0x0000e200ff0c7b82 */ /* 0x000e220000000a00 */
[----:B------:R-:W-:-:S04]  /*0f50*/  IMAD.WIDE.U32 R16, R10, UR4, R16 ;  /* 0x000000040a107c25 */ /* 0x000fc8000f8e0010 */
[----:B------:R-:W-:Y:S01]  /*0f60*/  IMAD.IADD R17, R19, 0x1, R17 ;  /* 0x0000000113117824 */ /* 0x000fe200078e0211 */
[----:B-1----:R-:W-:-:S04]  /*0f70*/  LEA R14, P3, R9, R14, 0x3 ;  /* 0x0000000e090e7211 */ /* 0x002fc800078618ff */
[----:B------:R-:W-:Y:S02]  /*0f80*/  LEA.HI.X R15, R9, R15, R8, 0x3, P3 ;  /* 0x0000000f090f7211 */ /* 0x000fe400018f1c08 */
[----:B0-----:R-:W-:-:S04]  /*0f90*/  LEA R12, P2, R16, R12, 0x3 ;  /* 0x0000000c100c7211 */ /* 0x001fc800078418ff */
[----:B------:R-:W-:Y:S02]  /*0fa0*/  LEA.HI.X R13, R16, R13, R17, 0x3, P2 ;  /* 0x0000000d100d7211 */ /* 0x000fe400010f1c11 */
[----:B------:R-:W2:Y:S04]  /*0fb0*/  LDG.E.64 R16, desc[UR8][R14.64] ;  /* 0x000000080e107981 */ /* 0x000ea8000c1e1b00 */
[----:B------:R-:W2:Y:S02]  /*0fc0*/  LDG.E.64 R8, desc[UR8][R12.64] ;  /* 0x000000080c087981 */ /* 0x000ea4000c1e1b00 */
[----:B--2---:R-:W-:-:S05]  /*0fd0*/  IADD3 R8, P2, PT, R8, R16, RZ ;  /* 0x0000001008087210 */ /* 0x004fca0007f5e0ff */
[----:B------:R-:W-:Y:S01]  /*0fe0*/  IMAD.X R9, R9, 0x1, R17, P2 ;  /* 0x0000000109097824 */ /* 0x000fe200010e0611 */
[----:B------:R-:W-:-:S04]  /*0ff0*/  ISETP.NE.U32.AND P2, PT, R6, 0x1, PT ;  /* 0x000000010600780c */ /* 0x000fc80003f45070 */
[----:B------:R-:W-:Y:S01]  /*1000*/  ISETP.NE.AND.EX P2, PT, RZ, RZ, PT, P2 ;  /* 0x000000ffff00720c */ /* 0x000fe20003f45320 */
[----:B------:R2:W-:-:S12]  /*1010*/  STG.E.64 desc[UR8][R14.64], R8 ;  /* 0x000000080e007986 */ /* 0x0005d8000c101b08 */
[----:B------:R-:W-:Y:S05]  /*1020*/  @!P2 BRA `(.L_x_2) ;  /* 0x000000000034a947 */ /* 0x000fea0003800000 */
[----:B--2---:R-:W2:Y:S04]  /*1030*/  LDG.E.64 R8, desc[UR8][R12.64+0x8] ;  /* 0x000008080c087981 */ /* 0x004ea8000c1e1b00 */
[----:B------:R-:W2:Y:S02]  /*1040*/  LDG.E.64 R16, desc[UR8][R14.64+0x8] ;  /* 0x000008080e107981 */ /* 0x000ea4000c1e1b00 */
[----:B--2---:R-:W-:-:S05]  /*1050*/  IADD3 R8, P2, PT, R8, R16, RZ ;  /* 0x0000001008087210 */ /* 0x004fca0007f5e0ff */
[----:B------:R-:W-:Y:S01]  /*1060*/  IMAD.X R9, R9, 0x1, R17, P2 ;  /* 0x0000000109097824 */ /* 0x000fe200010e0611 */
[----:B------:R-:W-:-:S04]  /*1070*/  ISETP.NE.U32.AND P2, PT, R6, 0x2, PT ;  /* 0x000000020600780c */ /* 0x000fc80003f45070 */
[----:B------:R-:W-:Y:S01]  /*1080*/  ISETP.NE.AND.EX P2, PT, RZ, RZ, PT, P2 ;  /* 0x000000ffff00720c */ /* 0x000fe20003f45320 */
[----:B------:R4:W-:-:S12]  /*1090*/  STG.E.64 desc[UR8][R14.64+0x8], R8 ;  /* 0x000008080e007986 */ /* 0x0009d8000c101b08 */
[----:B------:R-:W-:Y:S05]  /*10a0*/  @!P2 BRA `(.L_x_2) ;  /* 0x000000000014a947 */ /* 0x000fea0003800000 */
[----:B------:R-:W2:Y:S04]  /*10b0*/  LDG.E.64 R12, desc[UR8][R12.64+0x10] ;  /* 0x000010080c0c7981 */ /* 0x000ea8000c1e1b00 */
[----:B----4-:R-:W2:Y:S02]  /*10c0*/  LDG.E.64 R8, desc[UR8][R14.64+0x10] ;  /* 0x000010080e087981 */ /* 0x010ea4000c1e1b00 */
[----:B--2---:R-:W-:-:S05]  /*10d0*/  IADD3 R8, P2, PT, R12, R8, RZ ;  /* 0x000000080c087210 */ /* 0x004fca0007f5e0ff */
[----:B------:R-:W-:-:S05]  /*10e0*/  IMAD.X R9, R13, 0x1, R9, P2 ;  /* 0x000000010d097824 */ /* 0x000fca00010e0609 */
[----:B------:R0:W-:Y:S03]  /*10f0*/  STG.E.64 desc[UR8][R14.64+0x10], R8 ;  /* 0x000010080e007986 */ /* 0x0001e6000c101b08 */
.L_x_2:
[----:B------:R-:W-:-:S04]  /*1100*/  UIADD3 UR4, UP0, UPT, UR4, 0x1, URZ ;  /* 0x0000000104047890 */ /* 0x000fc8000ff1e0ff */
[----:B------:R-:W-:Y:S02]  /*1110*/  UIADD3.X UR5, UPT, UPT, URZ, UR5, URZ, UP0, !UPT ;  /* 0x00000005ff057290 */ /* 0x000fe400087fe4ff */
[----:B------:R-:W-:-:S04]  /*1120*/  ISETP.NE.U32.AND P2, PT, R10, UR4, PT ;  /* 0x000000040a007c0c */ /* 0x000fc8000bf45070 */
[----:B------:R-:W-:-:S13]  /*1130*/  ISETP.NE.AND.EX P2, PT, R11, UR5, PT, P2 ;  /* 0x000000050b007c0c */ /* 0x000fda000bf45320 */
[----:B------:R-:W-:Y:S05]  /*1140*/  @P2 BRA `(.L_x_5) ;  /* 0xfffffff0002c2947 */ /* 0x000fea000383ffff */
[----:B------:R-:W-:Y:S05]  /*1150*/  EXIT ;  /* 0x000000000000794d */ /* 0x000fea0003800000 */
.L_x_6:
[----:B------:R-:W-:-:S00]  /*1160*/  BRA `(.L_x_6) ;  /* 0xfffffffc00fc7947 */ /* 0x000fc0000383ffff */
[----:B------:R-:W-:-:S00]  /*1170*/  NOP ;  /* 0x0000000000007918 */ /* 0x000fc00000000000 */
        /* <DEDUP_REMOVED lines=8> */
.L_x_21:


//--------------------- .text._Z7kernel0lPlS_     --------------------------
	.section	.text._Z7kernel0lPlS_,"ax",@progbits
	.align	128
        .global         _Z7kernel0lPlS_
        .type           _Z7kernel0lPlS_,@function
        .size           _Z7kernel0lPlS_,(.L_x_22 - _Z7kernel0lPlS_)
        .other          _Z7kernel0lPlS_,@"STO_CUDA_ENTRY STV_DEFAULT"
_Z7kernel0lPlS_:
.text._Z7kernel0lPlS_:
[----:B------:R-:W-:Y:S01]  /*0000*/  LDC R1, c[0x0][0x37c] ;  /* 0x0000df00ff017b82 */ /* 0x000fe20000000800 */
[----:B------:R-:W0:Y:S07]  /*0010*/  S2R R0, SR_TID.X ;  /* 0x0000000000007919 */ /* 0x000e2e0000002100 */
[----:B------:R-:W0:Y:S01]  /*0020*/  S2UR UR4, SR_CTAID.X ;  /* 0x00000000000479c3 */ /* 0x000e220000002500 */
[----:B------:R-:W1:Y:S01]  /*0030*/  LDCU.64 UR8, c[0x0][0x358] ;  /* 0x00006b00ff0877ac */ /* 0x000e620008000a00 */
[----:B------:R-:W-:Y:S06]  /*0040*/  BSSY.RECONVERGENT B0, `(.L_x_7) ;  /* 0x00000c1000007945 */ /* 0x000fec0003800200 */
[----:B------:R-:W0:Y:S08]  /*0050*/  LDC R25, c[0x0][0x360] ;  /* 0x0000d800ff197b82 */ /* 0x000e300000000800 */
[----:B------:R-:W2:Y:S01]  /*0060*/  LDC.64 R8, c[0x0][0x380] ;  /* 0x0000e000ff087b82 */ /* 0x000ea20000000a00 */
[----:B0-----:R-:W-:Y:S01]  /*0070*/  IMAD R25, R25, UR4, R0 ;  /* 0x0000000419197c24 */ /* 0x001fe2000f8e0200 */
[----:B--2---:R-:W-:-:S04]  /*0080*/  ISETP.GE.U32.AND P0, PT, R8, 0x1, PT ;  /* 0x000000010800780c */ /* 0x004fc80003f06070 */
[----:B------:R-:W-:Y:S02]  /*0090*/  ISETP.GE.U32.AND P1, PT, R25, R8, PT ;  /* 0x000000081900720c */ /* 0x000fe40003f26070 */
[----:B------:R-:W-:-:S04]  /*00a0*/  ISETP.GE.AND.EX P0, PT, R9, RZ, PT, P0 ;  /* 0x000000ff0900720c */ /* 0x000fc80003f06300 */
[----:B------:R-:W-:-:S13]  /*00b0*/  ISETP.GE.OR.EX P1, PT, RZ, R9, !P0, P1 ;  /* 0x00000009ff00720c */ /* 0x000fda0004726710 */
[----:B-1----:R-:W-:Y:S05]  /*00c0*/  @P1 BRA `(.L_x_8) ;  /* 0x0000000800e01947 */ /* 0x002fea0003800000 */
[C---:B------:R-:W-:Y:S01]  /*00d0*/  ISETP.GE.U32.AND P2, PT, R8.reuse, 0x10, PT ;  /* 0x000000100800780c */ /* 0x040fe20003f46070 */
[----:B------:R-:W-:Y:S01]  /*00e0*/  IMAD.MOV.U32 R0, RZ, RZ, RZ ;  /* 0x000000ffff007224 */ /* 0x000fe200078e00ff */
[----:B------:R-:W-:Y:S01]  /*00f0*/  LOP3.LUT R24, R8, 0xf, RZ, 0xc0, !PT ;  /* 0x0000000f08187812 */ /* 0x000fe200078ec0ff */
[----:B------:R-:W-:Y:S01]  /*0100*/  IMAD.MOV.U32 R27, RZ, RZ, RZ ;  /* 0x000000ffff1b7224 */ /* 0x000fe200078e00ff */
[----:B------:R-:W-:Y:S02]  /*0110*/  ISETP.GE.U32.AND.EX P2, PT, R9, RZ, PT, P2 ;  /* 0x000000ff0900720c */ /* 0x000fe40003f46120 */
[----:B------:R-:W-:-:S04]  /*0120*/  ISETP.NE.U32.AND P1, PT, R24, RZ, PT ;  /* 0x000000ff1800720c */ /* 0x000fc80003f25070 */
[----:B------:R-:W-:-:S07]  /*0130*/  ISETP.NE.AND.EX P1, PT, RZ, RZ, PT, P1 ;  /* 0x000000ffff00720c */ /* 0x000fce0003f25310 */
[----:B------:R-:W-:Y:S06]  /*0140*/  @!P2 BRA `(.L_x_9) ;  /* 0x000000040038a947 */ /* 0x000fec0003800000 */
[----:B------:R-:W-:Y:S01]  /*0150*/  LOP3.LUT R0, R8, 0xfffffff0, RZ, 0xc0, !PT ;  /* 0xfffffff008007812 */ /* 0x000fe200078ec0ff */
[----:B------:R-:W0:Y:S01]  /*0160*/  LDCU.64 UR6, c[0x0][0x388] ;  /* 0x00007100ff0677ac */ /* 0x000e220008000a00 */
[----:B------:R-:W-:Y:S01]  /*0170*/  LOP3.LUT R27, R9, 0x7fffffff, RZ, 0xc0, !PT ;  /* 0x7fffffff091b7812 */ /* 0x000fe200078ec0ff */
[----:B------:R-:W-:Y:S01]  /*0180*/  UMOV UR4, URZ ;  /* 0x000000ff00047c82 */ /* 0x000fe20008000000 */
[----:B------:R-:W-:-:S05]  /*0190*/  UMOV UR5, URZ ;  /* 0x000000ff00057c82 */ /* 0x000fca0008000000 */
.L_x_10:
[----:B------:R-:W-:-:S04]  /*01a0*/  IMAD.WIDE.U32 R4, R25, R8, UR4 ;  /* 0x0000000419047e25 */ /* 0x000fc8000f8e0008 */
[----:B------:R-:W-:Y:S01]  /*01b0*/  IMAD R3, R25, R9, R5 ;  /* 0x0000000919037224 */ /* 0x000fe200078e0205 */
[----:B0-----:R-:W-:-:S04]  /*01c0*/  LEA R2, P2, R4, UR6, 0x3 ;  /* 0x0000000604027c11 */ /* 0x001fc8000f8418ff */
[----:B------:R-:W-:-:S05]  /*01d0*/  LEA.HI.X R3, R4, UR7, R3, 0x3, P2 ;  /* 0x0000000704037c11 */ /* 0x000fca00090f1c03 */
[----:B------:R-:W2:Y:S04]  /*01e0*/  LDG.E.64 R18, desc[UR8][R2.64] ;  /* 0x0000000802127981 */ /* 0x000ea8000c1e1b00 */
[----:B------:R-:W3:Y:S04]  /*01f0*/  LDG.E.64 R4, desc[UR8][R2.64+0x8] ;  /* 0x0000080802047981 */ /* 0x000ee8000c1e1b00 */
[----:B------:R-:W4:Y:S04]  /*0200*/  LDG.E.64 R14, desc[UR8][R2.64+0x10] ;  /* 0x00001008020e7981 */ /* 0x000f28000c1e1b00 */
[----:B------:R-:W5:Y:S04]  /*0210*/  LDG.E.64 R6, desc[UR8][R2.64+0x18] ;  /* 0x0000180802067981 */ /* 0x000f68000c1e1b00 */
[----:B------:R-:W5:Y:S04]  /*0220*/  LDG.E.64 R10, desc[UR8][R2.64+0x20] ;  /* 0x00002008020a7981 */ /* 0x000f68000c1e1b00 */
[----:B------:R-:W5:Y:S04]  /*0230*/  LDG.E.64 R16, desc[UR8][R2.64+0x28] ;  /* 0x0000280802107981 */ /* 0x000f68000c1e1b00 */
[----:B------:R-:W5:Y:S04]  /*0240*/  LDG.E.64 R12, desc[UR8][R2.64+0x30] ;  /* 0x00003008020c7981 */ /* 0x000f68000c1e1b00 */
[----:B------:R-:W5:Y:S01]  /*0250*/  LDG.E.64 R20, desc[UR8][R2.64+0x38] ;  /* 0x0000380802147981 */ /* 0x000f62000c1e1b00 */
[----:B--2---:R-:W-:-:S05]  /*0260*/  IADD3 R28, P2, PT, R18, 0x7, RZ ;  /* 0x00000007121c7810 */ /* 0x004fca0007f5e0ff */
[----:B------:R-:W-:Y:S01]  /*0270*/  IMAD.X R29, RZ, RZ, R19, P2 ;  /* 0x000000ffff1d7224 */ /* 0x000fe200010e0613 */
[----:B---3--:R-:W-:-:S04]  /*0280*/  IADD3 R4, P2, PT, R4, 0x7, RZ ;  /* 0x0000000704047810 */ /* 0x008fc80007f5e0ff */
[----:B------:R-:W-:Y:S01]  /*0290*/  STG.E.64 desc[UR8][R2.64], R28 ;  /* 0x0000001c02007986 */ /* 0x000fe2000c101b08 */
[----:B------:R-:W-:Y:S01]  /*02a0*/  IMAD.X R5, RZ, RZ, R5, P2 ;  /* 0x000000ffff057224 */ /* 0x000fe200010e0605 */
[----:B----4-:R-:W-:Y:S02]  /*02b0*/  IADD3 R22, P2, PT, R14, 0x7, RZ ;  /* 0x000000070e167810 */ /* 0x010fe40007f5e0ff */
[----:B-----5:R-:W-:Y:S02]  /*02c0*/  IADD3 R18, P3, PT, R6, 0x7, RZ ;  /* 0x0000000706127810 */ /* 0x020fe40007f7e0ff */
[----:B------:R0:W-:Y:S01]  /*02d0*/  STG.E.64 desc[UR8][R2.64+0x8], R4 ;  /* 0x0000080402007986 */ /* 0x0001e2000c101b08 */
[----:B------:R-:W-:Y:S01]  /*02e0*/  IMAD.X R23, RZ, RZ, R15, P2 ;  /* 0x000000ffff177224 */ /* 0x000fe200010e060f */
[----:B------:R-:W-:Y:S01]  /*02f0*/  IADD3 R14, P2, PT, R10, 0x7, RZ ;  /* 0x000000070a0e7810 */ /* 0x000fe20007f5e0ff */
[----:B------:R-:W-:Y:S02]  /*0300*/  IMAD.X R19, RZ, RZ, R7, P3 ;  /* 0x000000ffff137224 */ /* 0x000fe400018e0607 */
[----:B------:R-:W2:Y:S04]  /*0310*/  LDG.E.64 R6, desc[UR8][R2.64+0x48] ;  /* 0x0000480802067981 */ /* 0x000ea8000c1e1b00 */
[----:B0-----:R-:W3:Y:S01]  /*0320*/  LDG.E.64 R4, desc[UR8][R2.64+0x40] ;  /* 0x0000400802047981 */ /* 0x001ee2000c1e1b00 */
[----:B------:R-:W-:Y:S01]  /*0330*/  IMAD.X R15, RZ, RZ, R11, P2 ;  /* 0x000000ffff0f7224 */ /* 0x000fe200010e060b */
[----:B------:R-:W-:-:S02]  /*0340*/  IADD3 R28, P2, PT, R16, 0x7, RZ ;  /* 0x00000007101c7810 */ /* 0x000fc40007f5e0ff */
[----:B------:R-:W-:Y:S01]  /*0350*/  IADD3 R16, P3, PT, R12, 0x7, RZ ;  /* 0x000000070c107810 */ /* 0x000fe20007f7e0ff */
[----:B------:R-:W4:Y:S02]  /*0360*/  LDG.E.64 R10, desc[UR8][R2.64+0x50] ;  /* 0x00005008020a7981 */ /* 0x000f24000c1e1b00 */
[----:B------:R-:W-:Y:S02]  /*0370*/  IMAD.X R29, RZ, RZ, R17, P2 ;  /* 0x000000ffff1d7224 */ /* 0x000fe400010e0611 */
[----:B------:R-:W-:Y:S01]  /*0380*/  IMAD.X R17, RZ, RZ, R13, P3 ;  /* 0x000000ffff117224 */ /* 0x000fe200018e060d */
[----:B------:R0:W-:Y:S04]  /*0390*/  STG.E.64 desc[UR8][R2.64+0x10], R22 ;  /* 0x0000101602007986 */ /* 0x0001e8000c101b08 */
[----:B------:R-:W5:Y:S04]  /*03a0*/  LDG.E.64 R12, desc[UR8][R2.64+0x58] ;  /* 0x00005808020c7981 */ /* 0x000f68000c1e1b00 */
[----:B------:R1:W-:Y:S04]  /*03b0*/  STG.E.64 desc[UR8][R2.64+0x20], R14 ;  /* 0x0000200e02007986 */ /* 0x0003e8000c101b08 */
[----:B------:R1:W-:Y:S04]  /*03c0*/  STG.E.64 desc[UR8][R2.64+0x30], R16 ;  /* 0x0000301002007986 */ /* 0x0003e8000c101b08 */
[----:B------:R1:W-:Y:S04]  /*03d0*/  STG.E.64 desc[UR8][R2.64+0x18], R18 ;  /* 0x0000181202007986 */ /* 0x0003e8000c101b08 */
[----:B0-----:R-:W5:Y:S04]  /*03e0*/  LDG.E.64 R22, desc[UR8][R2.64+0x78] ;  /* 0x0000780802167981 */ /* 0x001f68000c1e1b00 */
[----:B-1----:R-:W5:Y:S04]  /*03f0*/  LDG.E.64 R14, desc[UR8][R2.64+0x60] ;  /* 0x00006008020e7981 */ /* 0x002f68000c1e1b00 */
[----:B------:R-:W5:Y:S04]  /*0400*/  LDG.E.64 R16, desc[UR8][R2.64+0x68] ;  /* 0x0000680802107981 */ /* 0x000f68000c1e1b00 */
[----:B------:R-:W5:Y:S01]  /*0410*/  LDG.E.64 R18, desc[UR8][R2.64+0x70] ;  /* 0x0000700802127981 */ /* 0x000f62000c1e1b00 */
[----:B------:R-:W-:-:S05]  /*0420*/  IADD3 R20, P2, PT, R20, 0x7, RZ ;  /* 0x0000000714147810 */ /* 0x000fca0007f5e0ff */
[----:B------:R-:W-:Y:S01]  /*0430*/  IMAD.X R21, RZ, RZ, R21, P2 ;  /* 0x000000ffff157224 */ /* 0x000fe200010e0615 */
[----:B------:R-:W-:Y:S01]  /*0440*/  UIADD3 UR4, UP0, UPT, UR4, 0x10, URZ ;  /* 0x0000001004047890 */ /* 0x000fe2000ff1e0ff */
[----:B------:R-:W-:Y:S03]  /*0450*/  STG.E.64 desc[UR8][R2.64+0x28], R28 ;  /* 0x0000281c02007986 */ /* 0x000fe6000c101b08 */
[----:B------:R-:W-:Y:S01]  /*0460*/  UIADD3.X UR5, UPT, UPT, URZ, UR5, URZ, UP0, !UPT ;  /* 0x00000005ff057290 */ /* 0x000fe200087fe4ff */
[----:B------:R-:W-:Y:S01]  /*0470*/  STG.E.64 desc[UR8][R2.64+0x38], R20 ;  /* 0x0000381402007986 */ /* 0x000fe2000c101b08 */
[----:B---3--:R-:W-:-:S05]  /*0480*/  IADD3 R4, P2, PT, R4, 0x7, RZ ;  /* 0x0000000704047810 */ /* 0x008fca0007f5e0ff */
[----:B------:R-:W-:Y:S01]  /*0490*/  IMAD.X R5, RZ, RZ, R5, P2 ;  /* 0x000000ffff057224 */ /* 0x000fe200010e0605 */
[----:B--2---:R-:W-:-:S05]  /*04a0*/  IADD3 R6, P2, PT, R6, 0x7, RZ ;  /* 0x0000000706067810 */ /* 0x004fca0007f5e0ff */
[----:B------:R-:W-:Y:S01]  /*04b0*/  IMAD.X R7, RZ, RZ, R7, P2 ;  /* 0x000000ffff077224 */ /* 0x000fe200010e0607 */
[----:B----4-:R-:W-:-:S05]  /*04c0*/  IADD3 R10, P2, PT, R10, 0x7, RZ ;  /* 0x000000070a0a7810 */ /* 0x010fca0007f5e0ff */
[----:B------:R-:W-:Y:S01]  /*04d0*/  IMAD.X R11, RZ, RZ, R11, P2 ;  /* 0x000000ffff0b7224 */ /* 0x000fe200010e060b */
[----:B-----5:R-:W-:-:S05]  /*04e0*/  IADD3 R12, P2, PT, R12, 0x7, RZ ;  /* 0x000000070c0c7810 */ /* 0x020fca0007f5e0ff */
[----:B------:R-:W-:Y:S01]  /*04f0*/  IMAD.X R13, RZ, RZ, R13, P2 ;  /* 0x000000ffff0d7224 */ /* 0x000fe200010e060d */
[----:B------:R0:W-:Y:S01]  /*0500*/  STG.E.64 desc[UR8][R2.64+0x40], R4 ;  /* 0x0000400402007986 */ /* 0x0001e2000c101b08 */
[----:B------:R-:W-:Y:S02]  /*0510*/  IADD3 R14, P3, PT, R14, 0x7, RZ ;  /* 0x000000070e0e7810 */ /* 0x000fe40007f7e0ff */
[----:B------:R-:W-:-:S03]  /*0520*/  IADD3 R16, P2, PT, R16, 0x7, RZ ;  /* 0x0000000710107810 */ /* 0x000fc60007f5e0ff */
[----:B------:R-:W-:Y:S01]  /*0530*/  IMAD.X R15, RZ, RZ, R15, P3 ;  /* 0x000000ffff0f7224 */ /* 0x000fe200018e060f */
[----:B------:R-:W-:Y:S01]  /*0540*/  IADD3 R18, P3, PT, R18, 0x7, RZ ;  /* 0x0000000712127810 */ /* 0x000fe20007f7e0ff */
[----:B------:R-:W-:Y:S01]  /*0550*/  IMAD.X R17, RZ, RZ, R17, P2 ;  /* 0x000000ffff117224 */ /* 0x000fe200010e0611 */
[----:B0-----:R-:W-:-:S03]  /*0560*/  IADD3 R4, P2, PT, R22, 0x7, RZ ;  /* 0x0000000716047810 */ /* 0x001fc60007f5e0ff */
[----:B------:R-:W-:Y:S02]  /*0570*/  IMAD.X R19, RZ, RZ, R19, P3 ;  /* 0x000000ffff137224 */ /* 0x000fe400018e0613 */
[----:B------:R-:W-:Y:S01]  /*0580*/  IMAD.X R5, RZ, RZ, R23, P2 ;  /* 0x000000ffff057224 */ /* 0x000fe200010e0617 */
[----:B------:R1:W-:Y:S01]  /*0590*/  STG.E.64 desc[UR8][R2.64+0x48], R6 ;  /* 0x0000480602007986 */ /* 0x0003e2000c101b08 */
[----:B------:R-:W-:-:S03]  /*05a0*/  ISETP.NE.U32.AND P2, PT, R0, UR4, PT ;  /* 0x0000000400007c0c */ /* 0x000fc6000bf45070 */
[----:B------:R1:W-:Y:S04]  /*05b0*/  STG.E.64 desc[UR8][R2.64+0x50], R10 ;  /* 0x0000500a02007986 */ /* 0x0003e8000c101b08 */
[----:B------:R1:W-:Y:S04]  /*05c0*/  STG.E.64 desc[UR8][R2.64+0x58], R12 ;  /* 0x0000580c02007986 */ /* 0x0003e8000c101b08 */
[----:B------:R1:W-:Y:S04]  /*05d0*/  STG.E.64 desc[UR8][R2.64+0x60], R14 ;  /* 0x0000600e02007986 */ /* 0x0003e8000c101b08 */
[----:B------:R1:W-:Y:S04]  /*05e0*/  STG.E.64 desc[UR8][R2.64+0x68], R16 ;  /* 0x0000681002007986 */ /* 0x0003e8000c101b08 */
[----:B------:R1:W-:Y:S04]  /*05f0*/  STG.E.64 desc[UR8][R2.64+0x70], R18 ;  /* 0x0000701202007986 */ /* 0x0003e8000c101b08 */
[----:B------:R1:W-:Y:S01]  /*0600*/  STG.E.64 desc[UR8][R2.64+0x78], R4 ;  /* 0x0000780402007986 */ /* 0x0003e2000c101b08 */
[----:B------:R-:W-:-:S13]  /*0610*/  ISETP.NE.AND.EX P2, PT, R27, UR5, PT, P2 ;  /* 0x000000051b007c0c */ /* 0x000fda000bf45320 */
[----:B-1----:R-:W-:Y:S05]  /*0620*/  @P2 BRA `(.L_x_10) ;  /* 0xfffffff800dc2947 */ /* 0x002fea000383ffff */
.L_x_9:
[----:B------:R-:W-:Y:S05]  /*0630*/  @!P1 BRA `(.L_x_8) ;  /* 0x0000000400849947 */ /* 0x000fea0003800000 */
[----:B------:R-:W-:Y:S02]  /*0640*/  ISETP.GE.U32.AND P2, PT, R24, 0x8, PT ;  /* 0x000000081800780c */ /* 0x000fe40003f46070 */
[----:B------:R-:W-:Y:S02]  /*0650*/  LOP3.LUT R22, R8, 0x7, RZ, 0xc0, !PT ;  /* 0x0000000708167812 */ /* 0x000fe400078ec0ff */
[----:B------:R-:W-:Y:S02]  /*0660*/  ISETP.GE.U32.AND.EX P2, PT, RZ, RZ, PT, P2 ;  /* 0x000000ffff00720c */ /* 0x000fe40003f46120 */
[----:B------:R-:W-:-:S04]  /*0670*/  ISETP.NE.U32.AND P1, PT, R22, RZ, PT ;  /* 0x000000ff1600720c */ /* 0x000fc80003f25070 */
[----:B------:R-:W-:-:S07]  /*0680*/  ISETP.NE.AND.EX P1, PT, RZ, RZ, PT, P1 ;  /* 0x000000ffff00720c */ /* 0x000fce0003f25310 */
[----:B------:R-:W-:Y:S06]  /*0690*/  @!P2 BRA `(.L_x_11) ;  /* 0x0000000000a0a947 */ /* 0x000fec0003800000 */
[----:B------:R-:W0:Y:S01]  /*06a0*/  LDCU.64 UR4, c[0x0][0x388] ;  /* 0x00007100ff0477ac */ /* 0x000e220008000a00 */
[----:B------:R-:W-:-:S04]  /*06b0*/  IMAD.MOV.U32 R26, RZ, RZ, R0 ;  /* 0x000000ffff1a7224 */ /* 0x000fc800078e0000 */
[----:B------:R-:W-:-:S04]  /*06c0*/  IMAD.WIDE.U32 R2, R25, R8, R26 ;  /* 0x0000000819027225 */ /* 0x000fc800078e001a */
        /* <DEDUP_REMOVED lines=14> */
[----:B------:R0:W-:Y:S01]  /*07b0*/  STG.E.64 desc[UR8][R4.64], R18 ;  /* 0x0000001204007986 */ /* 0x0001e2000c101b08 */
[----:B------:R-:W-:Y:S01]  /*07c0*/  IMAD.X R15, RZ, RZ, R15, P2 ;  /* 0x000000ffff0f7224 */ /* 0x000fe200010e060f */
[----:B----4-:R-:W-:Y:S02]  /*07d0*/  IADD3 R20, P2, PT, R20, 0x7, RZ ;  /* 0x0000000714147810 */ /* 0x010fe40007f5e0ff */
[----:B-----5:R-:W-:-:S03]  /*07e0*/  IADD3 R12, P3, PT, R12, 0x7, RZ ;  /* 0x000000070c0c7810 */ /* 0x020fc60007f7e0ff */
[----:B------:R-:W-:Y:S01]  /*07f0*/  IMAD.X R21, RZ, RZ, R21, P2 ;  /* 0x000000ffff157224 */ /* 0x000fe200010e0615 */
[----:B------:R-:W-:Y:S01]  /*0800*/  IADD3 R16, P2, PT, R16, 0x7, RZ ;  /* 0x0000000710107810 */ /* 0x000fe20007f5e0ff */
[----:B------:R0:W-:Y:S01]  /*0810*/  STG.E.64 desc[UR8][R4.64+0x8], R14 ;  /* 0x0000080e04007986 */ /* 0x0001e2000c101b08 */
[----:B------:R-:W-:-:S03]  /*0820*/  IMAD.X R13, RZ, RZ, R13, P3 ;  /* 0x000000ffff0d7224 */ /* 0x000fc600018e060d */
[----:B------:R-:W-:Y:S01]  /*0830*/  IMAD.X R17, RZ, RZ, R17, P2 ;  /* 0x000000ffff117224 */ /* 0x000fe200010e0611 */
[----:B------:R-:W-:Y:S01]  /*0840*/  IADD3 R6, P2, PT, R6, 0x7, RZ ;  /* 0x0000000706067810 */ /* 0x000fe20007f5e0ff */
[----:B------:R0:W-:Y:S01]  /*0850*/  STG.E.64 desc[UR8][R4.64+0x10], R20 ;  /* 0x0000101404007986 */ /* 0x0001e2000c101b08 */
[----:B------:R-:W-:-:S03]  /*0860*/  IADD3 R2, P3, PT, R2, 0x7, RZ ;  /* 0x0000000702027810 */ /* 0x000fc60007f7e0ff */
[----:B------:R-:W-:Y:S01]  /*0870*/  IMAD.X R7, RZ, RZ, R7, P2 ;  /* 0x000000ffff077224 */ /* 0x000fe200010e0607 */
[----:B------:R-:W-:Y:S01]  /*0880*/  IADD3 R10, P2, PT, R10, 0x7, RZ ;  /* 0x000000070a0a7810 */ /* 0x000fe20007f5e0ff */
[----:B------:R-:W-:Y:S01]  /*0890*/  IMAD.X R3, RZ, RZ, R3, P3 ;  /* 0x000000ffff037224 */ /* 0x000fe200018e0603 */
[----:B------:R0:W-:Y:S03]  /*08a0*/  STG.E.64 desc[UR8][R4.64+0x18], R16 ;  /* 0x0000181004007986 */ /* 0x0001e6000c101b08 */
[----:B------:R-:W-:Y:S01]  /*08b0*/  IMAD.X R11, RZ, RZ, R11, P2 ;  /* 0x000000ffff0b7224 */ /* 0x000fe200010e060b */
[----:B------:R0:W-:Y:S01]  /*08c0*/  STG.E.64 desc[UR8][R4.64+0x20], R12 ;  /* 0x0000200c04007986 */ /* 0x0001e2000c101b08 */
[----:B------:R-:W-:-:S03]  /*08d0*/  IADD3 R0, P2, PT, R0, 0x8, RZ ;  /* 0x0000000800007810 */ /* 0x000fc60007f5e0ff */
[----:B------:R0:W-:Y:S02]  /*08e0*/  STG.E.64 desc[UR8][R4.64+0x28], R6 ;  /* 0x0000280604007986 */ /* 0x0001e4000c101b08 */
[----:B------:R-:W-:Y:S02]  /*08f0*/  IMAD.X R27, RZ, RZ, R27, P2 ;  /* 0x000000ffff1b7224 */ /* 0x000fe400010e061b */
[----:B------:R0:W-:Y:S04]  /*0900*/  STG.E.64 desc[UR8][R4.64+0x30], R2 ;  /* 0x0000300204007986 */ /* 0x0001e8000c101b08 */
[----:B------:R0:W-:Y:S02]  /*0910*/  STG.E.64 desc[UR8][R4.64+0x38], R10 ;  /* 0x0000380a04007986 */ /* 0x0001e4000c101b08 */
.L_x_11:
[----:B------:R-:W-:Y:S05]  /*0920*/  @!P1 BRA `(.L_x_8) ;  /* 0x0000000000c89947 */ /* 0x000fea0003800000 */
[----:B------:R-:W-:Y:S02]  /*0930*/  ISETP.GE.U32.AND P2, PT, R22, 0x4, PT ;  /* 0x000000041600780c */ /* 0x000fe40003f46070 */
[----:B0-----:R-:W-:Y:S02]  /*0940*/  LOP3.LUT R14, R8, 0x3, RZ, 0xc0, !PT ;  /* 0x00000003080e7812 */ /* 0x001fe400078ec0ff */
        /* <DEDUP_REMOVED lines=13> */
[----:B------:R-:W5:Y:S01]  /*0a20*/  LDG.E.64 R10, desc[UR8][R2.64+0x18] ;  /* 0x00001808020a7981 */ /* 0x000f62000c1e1b00 */
[----:B--2---:R-:W-:-:S02]  /*0a30*/  IADD3 R12, P2, PT, R12, 0x7, RZ ;  /* 0x000000070c0c7810 */ /* 0x004fc40007f5e0ff */
[----:B---3--:R-:W-:-:S03]  /*0a40*/  IADD3 R4, P3, PT, R4, 0x7, RZ ;  /* 0x0000000704047810 */ /* 0x008fc60007f7e0ff */
[----:B------:R-:W-:Y:S01]  /*0a50*/  IMAD.X R13, RZ, RZ, R13, P2 ;  /* 0x000000ffff0d7224 */ /* 0x000fe200010e060d */
[----:B----4-:R-:W-:Y:S01]  /*0a60*/  IADD3 R6, P2, PT, R6, 0x7, RZ ;  /* 0x0000000706067810 */ /* 0x010fe20007f5e0ff */
[----:B------:R-:W-:-:S03]  /*0a70*/  IMAD.X R5, RZ, RZ, R5, P3 ;  /* 0x000000ffff057224 */ /* 0x000fc600018e0605 */
[----:B------:R0:W-:Y:S01]  /*0a80*/  STG.E.64 desc[UR8][R2.64], R12 ;  /* 0x0000000c02007986 */ /* 0x0001e2000c101b08 */
[----:B-----5:R-:W-:Y:S01]  /*0a90*/  IADD3 R10, P3, PT, R10, 0x7, RZ ;  /* 0x000000070a0a7810 */ /* 0x020fe20007f7e0ff */
[----:B------:R-:W-:Y:S02]  /*0aa0*/  IMAD.X R7, RZ, RZ, R7, P2 ;  /* 0x000000ffff077224 */ /* 0x000fe400010e0607 */
[----:B------:R0:W-:Y:S01]  /*0ab0*/  STG.E.64 desc[UR8][R2.64+0x8], R4 ;  /* 0x0000080402007986 */ /* 0x0001e2000c101b08 */
[----:B------:R-:W-:Y:S01]  /*0ac0*/  IADD3 R0, P2, PT, R0, 0x4, RZ ;  /* 0x0000000400007810 */ /* 0x000fe20007f5e0ff */
[----:B------:R-:W-:Y:S02]  /*0ad0*/  IMAD.X R11, RZ, RZ, R11, P3 ;  /* 0x000000ffff0b7224 */ /* 0x000fe400018e060b */
[----:B------:R0:W-:Y:S02]  /*0ae0*/  STG.E.64 desc[UR8][R2.64+0x10], R6 ;  /* 0x0000100602007986 */ /* 0x0001e4000c101b08 */
[----:B------:R-:W-:-:S02]  /*0af0*/  IMAD.X R27, RZ, RZ, R27, P2 ;  /* 0x000000ffff1b7224 */ /* 0x000fc400010e061b */
[----:B------:R0:W-:Y:S06]  /*0b00*/  STG.E.64 desc[UR8][R2.64+0x18], R10 ;  /* 0x0000180a02007986 */ /* 0x0001ec000c101b08 */
.L_x_12:
[----:B------:R-:W-:Y:S05]  /*0b10*/  @!P1 BRA `(.L_x_8) ;  /* 0x00000000004c9947 */ /* 0x000fea0003800000 */
[----:B------:R-:W1:Y:S01]  /*0b20*/  LDCU.64 UR6, c[0x0][0x388] ;  /* 0x00007100ff0677ac */ /* 0x000e620008000a00 */
[----:B------:R-:W-:Y:S01]  /*0b30*/  UMOV UR4, URZ ;  /* 0x000000ff00047c82 */ /* 0x000fe20008000000 */
[----:B------:R-:W-:-:S05]  /*0b40*/  UMOV UR5, URZ ;  /* 0x000000ff00057c82 */ /* 0x000fca0008000000 */
.L_x_13:
[----:B------:R-:W-:-:S04]  /*0b50*/  IMAD.MOV.U32 R26, RZ, RZ, R0 ;  /* 0x000000ffff1a7224 */ /* 0x000fc800078e0000 */
[----:B0-----:R-:W-:-:S04]  /*0b60*/  IMAD.WIDE.U32 R4, R25, R8, R26 ;  /* 0x0000000819047225 */ /* 0x001fc800078e001a */
[----:B------:R-:W-:Y:S01]  /*0b70*/  IMAD R3, R25, R9, R5 ;  /* 0x0000000919037224 */ /* 0x000fe200078e0205 */
[----:B-1----:R-:W-:-:S04]  /*0b80*/  LEA R2, P1, R4, UR6, 0x3 ;  /* 0x0000000604027c11 */ /* 0x002fc8000f8218ff */
[----:B------:R-:W-:-:S05]  /*0b90*/  LEA.HI.X R3, R4, UR7, R3, 0x3, P1 ;  /* 0x0000000704037c11 */ /* 0x000fca00088f1c03 */
[----:B------:R-:W2:Y:S01]  /*0ba0*/  LDG.E.64 R4, desc[UR8][R2.64] ;  /* 0x0000000802047981 */ /* 0x000ea2000c1e1b00 */
[----:B------:R-:W-:Y:S01]  /*0bb0*/  UIADD3 UR4, UP0, UPT, UR4, 0x1, URZ ;  /* 0x0000000104047890 */ /* 0x000fe2000ff1e0ff */
[----:B------:R-:W-:-:S03]  /*0bc0*/  IADD3 R0, P2, PT, R0, 0x1, RZ ;  /* 0x0000000100007810 */ /* 0x000fc60007f5e0ff */
[----:B------:R-:W-:Y:S02]  /*0bd0*/  UIADD3.X UR5, UPT, UPT, URZ, UR5, URZ, UP0, !UPT ;  /* 0x00000005ff057290 */ /* 0x000fe400087fe4ff */
[----:B------:R-:W-:Y:S01]  /*0be0*/  IMAD.X R27, RZ, RZ, R27, P2 ;  /* 0x000000ffff1b7224 */ /* 0x000fe200010e061b */
[----:B--2---:R-:W-:-:S05]  /*0bf0*/  IADD3 R4, P1, PT, R4, 0x7, RZ ;  /* 0x0000000704047810 */ /* 0x004fca0007f3e0ff */
[----:B------:R-:W-:Y:S01]  /*0c00*/  IMAD.X R5, RZ, RZ, R5, P1 ;  /* 0x000000ffff057224 */ /* 0x000fe200008e0605 */
[----:B------:R-:W-:-:S04]  /*0c10*/  ISETP.NE.U32.AND P1, PT, R14, UR4, PT ;  /* 0x000000040e007c0c */ /* 0x000fc8000bf25070 */
[----:B------:R2:W-:Y:S01]  /*0c20*/  STG.E.64 desc[UR8][R2.64], R4 ;  /* 0x0000000402007986 */ /* 0x0005e2000c101b08 */
[----:B------:R-:W-:-:S13]  /*0c30*/  ISETP.NE.AND.EX P1, PT, RZ, UR5, PT, P1 ;  /* 0x00000005ff007c0c */ /* 0x000fda000bf25310 */
[----:B--2---:R-:W-:Y:S05]  /*0c40*/  @P1 BRA `(.L_x_13) ;  /* 0xfffffffc00c01947 */ /* 0x004fea000383ffff */
.L_x_8:
[----:B------:R-:W-:Y:S05]  /*0c50*/  BSYNC.RECONVERGENT B0 ;  /* 0x0000000000007941 */ /* 0x000fea0003800200 */
.L_x_7:
[----:B------:R-:W-:Y:S01]  /*0c60*/  BAR.SYNC.DEFER_BLOCKING 0x0 ;  /* 0x0000000000007b1d */ /* 0x000fe20000010000 */
[----:B------:R-:W-:-:S13]  /*0c70*/  ISETP.NE.OR P0, PT, R25, RZ, !P0 ;  /* 0x000000ff1900720c */ /* 0x000fda0004705670 */
[----:B------:R-:W-:Y:S05]  /*0c80*/  @P0 EXIT ;  /* 0x000000000000094d */ /* 0x000fea0003800000 */
[----:B------:R-:W1:Y:S01]  /*0c90*/  LDCU.64 UR6, c[0x0][0x390] ;  /* 0x00007200ff0677ac */ /* 0x000e620008000a00 */
[C---:B------:R-:W-:Y:S01]  /*0ca0*/  LOP3.LUT R0, R8.reuse, 0xf, RZ, 0xc0, !PT ;  /* 0x0000000f08007812 */ /* 0x040fe200078ec0ff */
[C---:B0-----:R-:W-:Y:S01]  /*0cb0*/  IMAD.SHL.U32 R7, R8.reuse, 0x8, RZ ;  /* 0x0000000808077824 */ /* 0x041fe200078e00ff */
[----:B------:R-:W-:Y:S01]  /*0cc0*/  LOP3.LUT R2, R8, 0x7, RZ, 0xc0, !PT ;  /* 0x0000000708027812 */ /* 0x000fe200078ec0ff */
[----:B------:R-:W-:Y:S01]  /*0cd0*/  UMOV UR4, URZ ;  /* 0x000000ff00047c82 */ /* 0x000fe20008000000 */
[----:B------:R-:W-:Y:S01]  /*0ce0*/  IADD3 R4, P2, PT, R0, -0x1, RZ ;  /* 0xffffffff00047810 */ /* 0x000fe20007f5e0ff */
[----:B------:R-:W-:Y:S01]  /*0cf0*/  UMOV UR5, URZ ;  /* 0x000000ff00057c82 */ /* 0x000fe20008000000 */
[----:B------:R-:W-:Y:S02]  /*0d00*/  IADD3 R3, P3, PT, R2, -0x1, RZ ;  /* 0xffffffff02037810 */ /* 0x000fe40007f7e0ff */
[----:B------:R-:W-:Y:S01]  /*0d10*/  ISETP.GE.U32.AND P0, PT, R4, 0x7, PT ;  /* 0x000000070400780c */ /* 0x000fe20003f06070 */
[----:B------:R-:W-:Y:S01]  /*0d20*/  IMAD.X R4, RZ, RZ, -0x1, P2 ;  /* 0xffffffffff047424 */ /* 0x000fe200010e06ff */
[----:B------:R-:W-:Y:S01]  /*0d30*/  ISETP.GE.U32.AND P1, PT, R3, 0x3, PT ;  /* 0x000000030300780c */ /* 0x000fe20003f26070 */
[----:B------:R-:W-:Y:S01]  /*0d40*/  IMAD.X R3, RZ, RZ, -0x1, P3 ;  /* 0xffffffffff037424 */ /* 0x000fe200018e06ff */
[----:B------:R-:W-:-:S02]  /*0d50*/  LOP3.LUT R5, R8, 0xfffffff0, RZ, 0xc0, !PT ;  /* 0xfffffff008057812 */ /* 0x000fc400078ec0ff */
[----:B------:R-:W-:Y:S02]  /*0d60*/  ISETP.GE.U32.AND.EX P0, PT, R4, RZ, PT, P0 ;  /* 0x000000ff0400720c */ /* 0x000fe40003f06100 */
[----:B------:R-:W-:Y:S01]  /*0d70*/  ISETP.GE.U32.AND.EX P1, PT, R3, RZ, PT, P1 ;  /* 0x000000ff0300720c */ /* 0x000fe20003f26110 */
[----:B-1----:R-:W-:Y:S01]  /*0d80*/  UIADD3 UR6, UP0, UPT, UR6, 0x40, URZ ;  /* 0x0000004006067890 */ /* 0x002fe2000ff1e0ff */
[----:B------:R-:W-:Y:S02]  /*0d90*/  LOP3.LUT R3, R9, 0x7fffffff, RZ, 0xc0, !PT ;  /* 0x7fffffff09037812 */ /* 0x000fe400078ec0ff */
[C---:B------:R-:W-:Y:S01]  /*0da0*/  SHF.L.U64.HI R4, R8.reuse, 0x3, R9 ;  /* 0x0000000308047819 */ /* 0x040fe20000010209 */
[----:B------:R-:W-:Y:S01]  /*0db0*/  UIADD3.X UR7, UPT, UPT, URZ, UR7, URZ, UP0, !UPT ;  /* 0x00000007ff077290 */ /* 0x000fe200087fe4ff */
[----:B------:R-:W-:-:S11]  /*0dc0*/  LOP3.LUT R6, R8, 0x3, RZ, 0xc0, !PT ;  /* 0x0000000308067812 */ /* 0x000fd600078ec0ff */
.L_x_19:
[----:B0-----:R-:W0:Y:S01]  /*0dd0*/  LDC.64 R10, c[0x0][0x380] ;  /* 0x0000e000ff0a7b82 */ /* 0x001e220000000a00 */
[----:B--2---:R-:W-:Y:S02]  /*0de0*/  CS2R R8, SRZ ;  /* 0x0000000000087805 */ /* 0x004fe4000001ff00 */
[----:B0-----:R-:W-:-:S04]  /*0df0*/  ISETP.GE.U32.AND P2, PT, R10, 0x10, PT ;  /* 0x000000100a00780c */ /* 0x001fc80003f46070 */
[----:B------:R-:W-:-:S13]  /*0e00*/  ISETP.GE.U32.AND.EX P2, PT, R11, RZ, PT, P2 ;  /* 0x000000ff0b00720c */ /* 0x000fda0003f46120 */
[----:B-1----:R-:W-:Y:S05]  /*0e10*/  @!P2 BRA `(.L_x_14) ;  /* 0x00000004009ca947 */ /* 0x002fea0003800000 */
        /* <DEDUP_REMOVED lines=10> */
.L_x_15:
[----:B------:R-:W-:Y:S01]  /*0ec0*/  IMAD.MOV.U32 R12, RZ, RZ, R18 ;  /* 0x000000ffff0c7224 */ /* 0x000fe200078e0012 */
        /* <DEDUP_REMOVED lines=83> */
[----:B------:R0:W-:Y:S01]  /*1400*/  STG.E.64 desc[UR8][R12.64+0x38], R16 ;  /* 0x000038100c007986 */ /* 0x0001e2000c101b08 */
[----:B------:R-:W-:Y:S02]  /*1410*/  IADD3.X R14, PT, PT, R14, -0x1, RZ, P2, !PT ;  /* 0xffffffff0e0e7810 */ /* 0x000fe400017fe4ff */
[----:B------:R-:W-:-:S04]  /*1420*/  ISETP.NE.U32.AND P2, PT, R15, RZ, PT ;  /* 0x000000ff0f00720c */ /* 0x000fc80003f45070 */
[----:B------:R-:W-:Y:S02]  /*1430*/  ISETP.NE.AND.EX P2, PT, R14, RZ, PT, P2 ;  /* 0x000000ff0e00720c */ /* 0x000fe40003f45320 */
[----:B------:R-:W-:-:S05]  /*1440*/  IADD3 R18, P4, PT, R12, 0x80, RZ ;  /* 0x000000800c127810 */ /* 0x000fca0007f9e0ff */
[----:B------:R-:W-:-:S06]  /*1450*/  IMAD.X R19, RZ, RZ, R13, P4 ;  /* 0x000000ffff137224 */ /* 0x000fcc00020e060d */
[----:B0-----:R-:W-:Y:S05]  /*1460*/  @P2 BRA `(.L_x_15) ;  /* 0xfffffff800942947 */ /* 0x001fea000383ffff */
[----:B------:R-:W-:Y:S02]  /*1470*/  IMAD.MOV.U32 R9, RZ, RZ, R5 ;  /* 0x000000ffff097224 */ /* 0x000fe400078e0005 */
[----:B------:R-:W-:-:S07]  /*1480*/  IMAD.MOV.U32 R8, RZ, RZ, R3 ;  /* 0x000000ffff087224 */ /* 0x000fce00078e0003 */
.L_x_14:
[----:B------:R-:W-:-:S04]  /*1490*/  ISETP.NE.U32.AND P2, PT, R0, RZ, PT ;  /* 0x000000ff0000720c */ /* 0x000fc80003f45070 */
[----:B------:R-:W-:-:S13]  /*14a0*/  ISETP.NE.AND.EX P2, PT, RZ, RZ, PT, P2 ;  /* 0x000000ffff00720c */ /* 0x000fda0003f45320 */
[----:B------:R-:W-:Y:S05]  /*14b0*/  @!P2 BRA `(.L_x_16) ;  /* 0x000000080004a947 */ /* 0x000fea0003800000 */
[----:B------:R-:W-:-:S04]  /*14c0*/  ISETP.NE.U32.AND P2, PT, R2, RZ, PT ;  /* 0x000000ff0200720c */ /* 0x000fc80003f45070 */
[----:B------:R-:W-:Y:S01]  /*14d0*/  ISETP.NE.AND.EX P2, PT, RZ, RZ, PT, P2 ;  /* 0x000000ffff00720c */ /* 0x000fe20003f45320 */
[----:B------:R-:W-:-:S12]  /*14e0*/  @!P0 BRA `(.L_x_17) ;  /* 0x0000000000d88947 */ /* 0x000fd80003800000 */
[----:B------:R-:W0:Y:S01]  /*14f0*/  LDC.64 R12, c[0x0][0x390] ;  /* 0x0000e400ff0c7b82 */ /* 0x000e220000000a00 */
        /* <DEDUP_REMOVED lines=53> */
.L_x_17:
[----:B------:R-:W-:Y:S05]  /*1850*/  @!P2 BRA `(.L_x_16) ;  /* 0x00000004001ca947 */ /* 0x000fea0003800000 */
[----:B------:R-:W-:-:S04]  /*1860*/  ISETP.NE.U32.AND P2, PT, R6, RZ, PT ;  /* 0x000000ff0600720c */ /* 0x000fc80003f45070 */
[----:B------:R-:W-:Y:S01]  /*1870*/  ISETP.NE.AND.EX P2, PT, RZ, RZ, PT, P2 ;  /* 0x000000ffff00720c */ /* 0x000fe20003f45320 */
[----:B------:R-:W-:-:S12]  /*1880*/  @!P1 BRA `(.L_x_18) ;  /* 0x0000000000889947 */ /* 0x000fd80003800000 */
[----:B-1----:R-:W0:Y:S01]  /*1890*/  LDC.64 R12, c[0x0][0x390] ;  /* 0x0000e400ff0c7b82 */ /* 0x002e220000000a00 */
        /* <DEDUP_REMOVED lines=33> */
.L_x_18:
[----:B------:R-:W-:Y:S05]  /*1ab0*/  @!P2 BRA `(.L_x_16) ;  /* 0x000000000084a947 */ /* 0x000fea0003800000 */
[----:B-1----:R-:W1:Y:S01]  /*1ac0*/  LDC.64 R14, c[0x0][0x390] ;  /* 0x0000e400ff0e7b82 */ /* 0x002e620000000a00 */
[C---:B------:R-:W-:Y:S02]  /*1ad0*/  IMAD R18, R10.reuse, UR5, RZ ;  /* 0x000000050a127c24 */ /* 0x040fe4000f8e02ff */
[----:B0-----:R-:W-:Y:S02]  /*1ae0*/  IMAD.MOV.U32 R16, RZ, RZ, R9 ;  /* 0x000000ffff107224 */ /* 0x001fe400078e0009 */
        /* <DEDUP_REMOVED lines=14> */
[----:B------:R2:W-:Y:S01]  /*1bd0*/  STG.E.64 desc[UR8][R14.64], R8 ;  /* 0x000000080e007986 */ /* 0x0005e2000c101b08 */
[----:B------:R-:W-:-:S13]  /*1be0*/  ISETP.NE.AND.EX P2, PT, RZ, RZ, PT, P2 ;  /* 0x000000ffff00720c */ /* 0x000fda0003f45320 */
[----:B--2---:R-:W-:Y:S05]  /*1bf0*/  @!P2 BRA `(.L_x_16) ;  /* 0x000000000034a947 */ /* 0x004fea0003800000 */
        /* <DEDUP_REMOVED lines=11> */
[----:B------:R-:W-:-:S05]  /*1cb0*/  IMAD.X R9, R13, 0x1, R9, P2 ;  /* 0x000000010d097824 */ /* 0x000fca00010e0609 */
[----:B------:R2:W-:Y:S03]  /*1cc0*/  STG.E.64 desc[UR8][R14.64+0x10], R8 ;  /* 0x000010080e007986 */ /* 0x0005e6000c101b08 */
.L_x_16:
[----:B------:R-:W-:-:S04]  /*1cd0*/  UIADD3 UR4, UP0, UPT, UR4, 0x1, URZ ;  /* 0x0000000104047890 */ /* 0x000fc8000ff1e0ff */
[----:B------:R-:W-:Y:S02]  /*1ce0*/  UIADD3.X UR5, UPT, UPT, URZ, UR5, URZ, UP0, !UPT ;  /* 0x00000005ff057290 */ /* 0x000fe400087fe4ff */
[----:B------:R-:W-:-:S04]  /*1cf0*/  ISETP.NE.U32.AND P2, PT, R10, UR4, PT ;  /* 0x000000040a007c0c */ /* 0x000fc8000bf45070 */
[----:B------:R-:W-:-:S13]  /*1d00*/  ISETP.NE.AND.EX P2, PT, R11, UR5, PT, P2 ;  /* 0x000000050b007c0c */ /* 0x000fda000bf45320 */
[----:B------:R-:W-:Y:S05]  /*1d10*/  @P2 BRA `(.L_x_19) ;  /* 0xfffffff0002c2947 */ /* 0x000fea000383ffff */
[----:B------:R-:W-:Y:S05]  /*1d20*/  EXIT ;  /* 0x000000000000794d */ /* 0x000fea0003800000 */
.L_x_20:
        /* <DEDUP_REMOVED lines=13> */
.L_x_22:


//--------------------- .nv.shared.reserved.0     --------------------------
	.section	.nv.shared.reserved.0,"aw",@nobits
	.weak		__nv_reservedSMEM_offset_0_alias
	.size		__nv_reservedSMEM_offset_0_alias, 0, 64
	.other		__nv_reservedSMEM_offset_0_alias,@"STO_CUDA_RESERVED_SHARED STV_DEFAULT"
__nv_reservedSMEM_offset_0_alias:
	.zero		0
	.zero		64


//--------------------- .nv.constant0._Z7kernel1PlS_l --------------------------
	.section	.nv.constant0._Z7kernel1PlS_l,"a",@progbits
	.sectionflags	@""
	.align	4
.nv.constant0._Z7kernel1PlS_l:
	.zero		920


//--------------------- .nv.constant0._Z7kernel0lPlS_ --------------------------
	.section	.nv.constant0._Z7kernel0lPlS_,"a",@progbits
	.sectionflags	@""
	.align	4
.nv.constant0._Z7kernel0lPlS_:
	.zero		920


//--------------------- SYMBOLS --------------------------

	.type		.nv.reservedSmem.offset0,@object
	.size		.nv.reservedSmem.offset0,0x4
